//
// Generated by NVIDIA NVVM Compiler
//
// Compiler Build ID: CL-36424714
// Cuda compilation tools, release 13.0, V13.0.88
// Based on NVVM 20.0.0
//

.version 9.0
.target sm_100
.address_size 64

	// .globl	_Z13updateCornersPf

.visible .entry _Z13updateCornersPf(
	.param .u64 .ptr .align 1 _Z13updateCornersPf_param_0
)
{
	.reg .pred 	%p<6>;
	.reg .b32 	%r<2>;
	.reg .b32 	%f<9>;
	.reg .b64 	%rd<3>;

	ld.param.u64 	%rd2, [_Z13updateCornersPf_param_0];
	cvta.to.global.u64 	%rd1, %rd2;
	mov.u32 	%r1, %tid.x;
	setp.gt.s32 	%p1, %r1, 1;
	@%p1 bra 	$L__BB0_4;
	setp.eq.s32 	%p4, %r1, 0;
	@%p4 bra 	$L__BB0_7;
	setp.eq.s32 	%p5, %r1, 1;
	@%p5 bra 	$L__BB0_3;
	bra.uni 	$L__BB0_9;
$L__BB0_3:
	ld.global.f32 	%f5, [%rd1+1044480];
	mul.f32 	%f6, %f5, 0f3F400000;
	st.global.f32 	[%rd1+1046528], %f6;
	bra.uni 	$L__BB0_9;
$L__BB0_4:
	setp.eq.s32 	%p2, %r1, 2;
	@%p2 bra 	$L__BB0_8;
	setp.eq.s32 	%p3, %r1, 3;
	@%p3 bra 	$L__BB0_6;
	bra.uni 	$L__BB0_9;
$L__BB0_6:
	ld.global.f32 	%f1, [%rd1+1048568];
	mul.f32 	%f2, %f1, 0f3F400000;
	st.global.f32 	[%rd1+1048572], %f2;
	bra.uni 	$L__BB0_9;
$L__BB0_7:
	ld.global.f32 	%f7, [%rd1+2048];
	mul.f32 	%f8, %f7, 0f3F400000;
	st.global.f32 	[%rd1], %f8;
	bra.uni 	$L__BB0_9;
$L__BB0_8:
	ld.global.f32 	%f3, [%rd1+2040];
	mul.f32 	%f4, %f3, 0f3F400000;
	st.global.f32 	[%rd1+2044], %f4;
$L__BB0_9:
	ret;

}
	// .globl	_Z11updateSidesPfS_S_i
.visible .entry _Z11updateSidesPfS_S_i(
	.param .u64 .ptr .align 1 _Z11updateSidesPfS_S_i_param_0,
	.param .u64 .ptr .align 1 _Z11updateSidesPfS_S_i_param_1,
	.param .u64 .ptr .align 1 _Z11updateSidesPfS_S_i_param_2,
	.param .u32 _Z11updateSidesPfS_S_i_param_3
)
{
	.reg .pred 	%p<15>;
	.reg .b32 	%r<27>;
	.reg .b32 	%f<9>;
	.reg .b64 	%rd<15>;

	ld.param.u64 	%rd2, [_Z11updateSidesPfS_S_i_param_0];
	ld.param.u32 	%r10, [_Z11updateSidesPfS_S_i_param_3];
	cvta.to.global.u64 	%rd1, %rd2;
	setp.lt.s32 	%p2, %r10, 1;
	@%p2 bra 	$L__BB1_13;
	neg.s32 	%r26, %r10;
	mov.u32 	%r11, %tid.x;
	mov.u32 	%r12, %ntid.x;
	mov.u32 	%r13, %ctaid.x;
	mad.lo.s32 	%r14, %r13, %r12, %r11;
	mad.lo.s32 	%r25, %r10, %r14, 511;
$L__BB1_2:
	add.s32 	%r5, %r25, -511;
	setp.gt.s32 	%p3, %r5, 262143;
	@%p3 bra 	$L__BB1_13;
	shr.s32 	%r15, %r5, 31;
	shr.u32 	%r16, %r15, 23;
	add.s32 	%r17, %r5, %r16;
	shr.s32 	%r6, %r17, 9;
	and.b32  	%r18, %r17, -512;
	sub.s32 	%r7, %r5, %r18;
	setp.lt.u32 	%p4, %r25, 1023;
	and.b32  	%r19, %r5, -512;
	setp.eq.s32 	%p5, %r19, 261632;
	or.pred  	%p1, %p4, %p5;
	setp.eq.s32 	%p6, %r7, 0;
	setp.eq.s32 	%p7, %r7, 511;
	or.pred  	%p8, %p6, %p7;
	and.pred  	%p9, %p1, %p8;
	@%p9 bra 	$L__BB1_12;
	not.pred 	%p10, %p1;
	@%p10 bra 	$L__BB1_8;
	setp.gt.u32 	%p13, %r25, 1022;
	@%p13 bra 	$L__BB1_7;
	add.s32 	%r24, %r7, 512;
	mul.wide.u32 	%rd11, %r24, 4;
	add.s64 	%rd12, %rd1, %rd11;
	ld.global.f32 	%f7, [%rd12];
	mul.f32 	%f8, %f7, 0f3F400000;
	mul.wide.s32 	%rd13, %r7, 4;
	add.s64 	%rd14, %rd1, %rd13;
	st.global.f32 	[%rd14], %f8;
	bra.uni 	$L__BB1_12;
$L__BB1_7:
	add.s32 	%r22, %r7, 261120;
	mul.wide.u32 	%rd7, %r22, 4;
	add.s64 	%rd8, %rd1, %rd7;
	ld.global.f32 	%f5, [%rd8];
	mul.f32 	%f6, %f5, 0f3F400000;
	add.s32 	%r23, %r7, 261632;
	mul.wide.u32 	%rd9, %r23, 4;
	add.s64 	%rd10, %rd1, %rd9;
	st.global.f32 	[%rd10], %f6;
	bra.uni 	$L__BB1_12;
$L__BB1_8:
	setp.eq.s32 	%p11, %r7, 511;
	@%p11 bra 	$L__BB1_11;
	setp.ne.s32 	%p12, %r7, 0;
	@%p12 bra 	$L__BB1_12;
	shl.b32 	%r21, %r6, 9;
	mul.wide.s32 	%rd5, %r21, 4;
	add.s64 	%rd6, %rd1, %rd5;
	ld.global.f32 	%f3, [%rd6+4];
	mul.f32 	%f4, %f3, 0f3F400000;
	st.global.f32 	[%rd6], %f4;
	bra.uni 	$L__BB1_12;
$L__BB1_11:
	shl.b32 	%r20, %r6, 9;
	mul.wide.s32 	%rd3, %r20, 4;
	add.s64 	%rd4, %rd1, %rd3;
	ld.global.f32 	%f1, [%rd4+2040];
	mul.f32 	%f2, %f1, 0f3F400000;
	st.global.f32 	[%rd4+2044], %f2;
$L__BB1_12:
	add.s32 	%r26, %r26, 1;
	setp.ne.s32 	%p14, %r26, 0;
	add.s32 	%r25, %r25, 1;
	@%p14 bra 	$L__BB1_2;
$L__BB1_13:
	ret;

}
	// .globl	_Z10fillMatrixPff
.visible .entry _Z10fillMatrixPff(
	.param .u64 .ptr .align 1 _Z10fillMatrixPff_param_0,
	.param .f32 _Z10fillMatrixPff_param_1
)
{
	.reg .pred 	%p<5>;
	.reg .b32 	%r<8>;
	.reg .b32 	%f<2>;
	.reg .b64 	%rd<7>;

	ld.param.u64 	%rd2, [_Z10fillMatrixPff_param_0];
	ld.param.f32 	%f1, [_Z10fillMatrixPff_param_1];
	cvta.to.global.u64 	%rd1, %rd2;
	mov.u32 	%r2, %ctaid.x;
	mov.u32 	%r3, %tid.x;
	shl.b32 	%r4, %r2, 9;
	add.s32 	%r5, %r3, -512;
	setp.lt.u32 	%p1, %r3, 512;
	selp.b32 	%r6, %r3, %r5, %p1;
	add.s32 	%r1, %r6, %r4;
	setp.ne.s32 	%p2, %r2, 256;
	setp.ne.s32 	%p3, %r3, 256;
	or.pred  	%p4, %p2, %p3;
	@%p4 bra 	$L__BB2_2;
	mul.wide.u32 	%rd5, %r1, 4;
	add.s64 	%rd6, %rd1, %rd5;
	st.global.f32 	[%rd6], %f1;
	bra.uni 	$L__BB2_3;
$L__BB2_2:
	mul.wide.u32 	%rd3, %r1, 4;
	add.s64 	%rd4, %rd1, %rd3;
	mov.b32 	%r7, 0;
	st.global.u32 	[%rd4], %r7;
$L__BB2_3:
	ret;

}
	// .globl	_Z15updateInteriorsPfS_S_i
.visible .entry _Z15updateInteriorsPfS_S_i(
	.param .u64 .ptr .align 1 _Z15updateInteriorsPfS_S_i_param_0,
	.param .u64 .ptr .align 1 _Z15updateInteriorsPfS_S_i_param_1,
	.param .u64 .ptr .align 1 _Z15updateInteriorsPfS_S_i_param_2,
	.param .u32 _Z15updateInteriorsPfS_S_i_param_3
)
{
	.reg .pred 	%p<12>;
	.reg .b16 	%rs<8>;
	.reg .b32 	%r<25>;
	.reg .b32 	%f<13>;
	.reg .b64 	%rd<19>;
	.reg .b64 	%fd<7>;

	ld.param.u64 	%rd4, [_Z15updateInteriorsPfS_S_i_param_0];
	ld.param.u64 	%rd5, [_Z15updateInteriorsPfS_S_i_param_1];
	ld.param.u64 	%rd6, [_Z15updateInteriorsPfS_S_i_param_2];
	ld.param.u32 	%r9, [_Z15updateInteriorsPfS_S_i_param_3];
	setp.lt.s32 	%p3, %r9, 1;
	@%p3 bra 	$L__BB3_9;
	cvta.to.global.u64 	%rd1, %rd5;
	neg.s32 	%r24, %r9;
	mov.u32 	%r10, %tid.x;
	mov.u32 	%r11, %ntid.x;
	mov.u32 	%r12, %ctaid.x;
	mad.lo.s32 	%r13, %r12, %r11, %r10;
	mul.lo.s32 	%r23, %r9, %r13;
	cvta.to.global.u64 	%rd2, %rd6;
	cvta.to.global.u64 	%rd3, %rd4;
$L__BB3_2:
	setp.gt.s32 	%p4, %r23, 262143;
	@%p4 bra 	$L__BB3_9;
	shr.s32 	%r14, %r23, 31;
	shr.u32 	%r15, %r14, 23;
	add.s32 	%r16, %r23, %r15;
	shr.s32 	%r5, %r16, 9;
	and.b32  	%r17, %r16, -512;
	sub.s32 	%r6, %r23, %r17;
	mov.pred 	%p11, -1;
	setp.eq.s32 	%p6, %r5, 0;
	@%p6 bra 	$L__BB3_6;
	setp.eq.s32 	%p7, %r5, 511;
	@%p7 bra 	$L__BB3_6;
	setp.eq.s32 	%p11, %r6, 0;
$L__BB3_6:
	setp.eq.s32 	%p8, %r6, 511;
	or.pred  	%p9, %p8, %p11;
	@%p9 bra 	$L__BB3_8;
	shl.b32 	%r18, %r5, 9;
	add.s32 	%r19, %r18, %r6;
	add.s32 	%r20, %r19, -512;
	mul.wide.s32 	%rd7, %r20, 4;
	add.s64 	%rd8, %rd1, %rd7;
	ld.global.f32 	%f1, [%rd8];
	ld.global.f32 	%f2, [%rd8+4096];
	add.f32 	%f3, %f1, %f2;
	cvt.u16.u32 	%rs1, %r6;
	add.s16 	%rs2, %rs1, -1;
	shr.s16 	%rs3, %rs2, 15;
	shr.u16 	%rs4, %rs3, 7;
	add.s16 	%rs5, %rs2, %rs4;
	and.b16  	%rs6, %rs5, -512;
	sub.s16 	%rs7, %rs2, %rs6;
	cvt.s32.s16 	%r21, %rs7;
	add.s32 	%r22, %r18, %r21;
	mul.wide.s32 	%rd9, %r22, 4;
	add.s64 	%rd10, %rd1, %rd9;
	ld.global.f32 	%f4, [%rd10];
	add.f32 	%f5, %f3, %f4;
	cvt.s64.s32 	%rd11, %r18;
	cvt.s64.s32 	%rd12, %r6;
	add.s64 	%rd13, %rd11, %rd12;
	shl.b64 	%rd14, %rd13, 2;
	add.s64 	%rd15, %rd1, %rd14;
	ld.global.f32 	%f6, [%rd15+4];
	add.f32 	%f7, %f5, %f6;
	ld.global.f32 	%f8, [%rd8+2048];
	fma.rn.f32 	%f9, %f8, 0fC0800000, %f7;
	cvt.f64.f32 	%fd1, %f9;
	add.f32 	%f10, %f8, %f8;
	cvt.f64.f32 	%fd2, %f10;
	fma.rn.f64 	%fd3, %fd1, 0d3FE0000000000000, %fd2;
	mul.wide.s32 	%rd16, %r19, 4;
	add.s64 	%rd17, %rd2, %rd16;
	ld.global.f32 	%f11, [%rd17];
	cvt.f64.f32 	%fd4, %f11;
	fma.rn.f64 	%fd5, %fd4, 0dBFEFFE5C91D14E3C, %fd3;
	div.rn.f64 	%fd6, %fd5, 0d3FF000D1B71758E2;
	cvt.rn.f32.f64 	%f12, %fd6;
	add.s64 	%rd18, %rd3, %rd16;
	st.global.f32 	[%rd18], %f12;
$L__BB3_8:
	add.s32 	%r24, %r24, 1;
	setp.ne.s32 	%p10, %r24, 0;
	add.s32 	%r23, %r23, 1;
	@%p10 bra 	$L__BB3_2;
$L__BB3_9:
	ret;

}


// ===== COMPILED SASS (sm_100) =====

	.target	sm_100

	.elftype	@"ET_EXEC"


//--------------------- .note.nv.tkinfo           --------------------------
	.section	.note.nv.tkinfo,"",@"SHT_NOTE"
	.sectionflags	@"SHF_NOTE_NV_TKINFO"
	.tkinfo
        /*0018*/ 	.word	0x00000002
        /*0030*/ 	.string	""
        /*0030*/ 	.string	"ptxas"
        /*0030*/ 	.string	"Cuda compilation tools, release 13.0, V13.0.88"
        /*0030*/ 	.string	"Build cuda_13.0.r13.0/compiler.36424714_0"
        /*0030*/ 	.string	"-arch sm_100 -m 64 "



//--------------------- .note.nv.cuinfo           --------------------------
	.section	.note.nv.cuinfo,"",@"SHT_NOTE"
	.sectionflags	@"SHF_NOTE_NV_CUINFO"
        /*0018*/ 	.short	0x0002
        /*001a*/ 	.short	0x0064
        /*001c*/ 	.short	0x0082
	.zero		2


//--------------------- .nv.info                  --------------------------
	.section	.nv.info,"",@"SHT_CUDA_INFO"
	.align	4


	//----- nvinfo : EIATTR_REGCOUNT
	.align		4
        /*0000*/ 	.byte	0x04, 0x2f
        /*0002*/ 	.short	(.L_1 - .L_0)
	.align		4
.L_0:
        /*0004*/ 	.word	index@(_Z13updateCornersPf)
        /*0008*/ 	.word	0x00000008


	//----- nvinfo : EIATTR_FRAME_SIZE
	.align		4
.L_1:
        /*000c*/ 	.byte	0x04, 0x11
        /*000e*/ 	.short	(.L_3 - .L_2)
	.align		4
.L_2:
        /*0010*/ 	.word	index@(_Z13updateCornersPf)
        /*0014*/ 	.word	0x00000000


	//----- nvinfo : EIATTR_REGCOUNT
	.align		4
.L_3:
        /*0018*/ 	.byte	0x04, 0x2f
        /*001a*/ 	.short	(.L_5 - .L_4)
	.align		4
.L_4:
        /*001c*/ 	.word	index@(_Z11updateSidesPfS_S_i)
        /*0020*/ 	.word	0x00000012


	//----- nvinfo : EIATTR_FRAME_SIZE
	.align		4
.L_5:
        /*0024*/ 	.byte	0x04, 0x11
        /*0026*/ 	.short	(.L_7 - .L_6)
	.align		4
.L_6:
        /*0028*/ 	.word	index@(_Z11updateSidesPfS_S_i)
        /*002c*/ 	.word	0x00000000


	//----- nvinfo : EIATTR_REGCOUNT
	.align		4
.L_7:
        /*0030*/ 	.byte	0x04, 0x2f
        /*0032*/ 	.short	(.L_9 - .L_8)
	.align		4
.L_8:
        /*0034*/ 	.word	index@(_Z10fillMatrixPff)
        /*0038*/ 	.word	0x0000000c


	//----- nvinfo : EIATTR_FRAME_SIZE
	.align		4
.L_9:
        /*003c*/ 	.byte	0x04, 0x11
        /*003e*/ 	.short	(.L_11 - .L_10)
	.align		4
.L_10:
        /*0040*/ 	.word	index@(_Z10fillMatrixPff)
        /*0044*/ 	.word	0x00000000


	//----- nvinfo : EIATTR_REGCOUNT
	.align		4
.L_11:
        /*0048*/ 	.byte	0x04, 0x2f
        /*004a*/ 	.short	(.L_13 - .L_12)
	.align		4
.L_12:
        /*004c*/ 	.word	index@(_Z15updateInteriorsPfS_S_i)
        /*0050*/ 	.word	0x0000001e


	//----- nvinfo : EIATTR_FRAME_SIZE
	.align		4
.L_13:
        /*0054*/ 	.byte	0x04, 0x11
        /*0056*/ 	.short	(.L_15 - .L_14)
	.align		4
.L_14:
        /*0058*/ 	.word	index@($__internal_0_$__cuda_sm20_div_rn_f64_full)
        /*005c*/ 	.word	0x00000000


	//----- nvinfo : EIATTR_FRAME_SIZE
	.align		4
.L_15:
        /*0060*/ 	.byte	0x04, 0x11
        /*0062*/ 	.short	(.L_17 - .L_16)
	.align		4
.L_16:
        /*0064*/ 	.word	index@(_Z15updateInteriorsPfS_S_i)
        /*0068*/ 	.word	0x00000000


	//----- nvinfo : EIATTR_MIN_STACK_SIZE
	.align		4
.L_17:
        /*006c*/ 	.byte	0x04, 0x12
        /*006e*/ 	.short	(.L_19 - .L_18)
	.align		4
.L_18:
        /*0070*/ 	.word	index@(_Z15updateInteriorsPfS_S_i)
        /*0074*/ 	.word	0x00000000


	//----- nvinfo : EIATTR_MIN_STACK_SIZE
	.align		4
.L_19:
        /*0078*/ 	.byte	0x04, 0x12
        /*007a*/ 	.short	(.L_21 - .L_20)
	.align		4
.L_20:
        /*007c*/ 	.word	index@(_Z10fillMatrixPff)
        /*0080*/ 	.word	0x00000000


	//----- nvinfo : EIATTR_MIN_STACK_SIZE
	.align		4
.L_21:
        /*0084*/ 	.byte	0x04, 0x12
        /*0086*/ 	.short	(.L_23 - .L_22)
	.align		4
.L_22:
        /*0088*/ 	.word	index@(_Z11updateSidesPfS_S_i)
        /*008c*/ 	.word	0x00000000


	//----- nvinfo : EIATTR_MIN_STACK_SIZE
	.align		4
.L_23:
        /*0090*/ 	.byte	0x04, 0x12
        /*0092*/ 	.short	(.L_25 - .L_24)
	.align		4
.L_24:
        /*0094*/ 	.word	index@(_Z13updateCornersPf)
        /*0098*/ 	.word	0x00000000
.L_25:


//--------------------- .nv.compat                --------------------------
	.section	.nv.compat,"",@"SHT_CUDA_COMPAT_INFO"
	.align	4
        /*0000*/ 	.byte	0x02, 0x09, 0x00, 0x00, 0x02, 0x02, 0x01, 0x00, 0x02, 0x05, 0x05, 0x00, 0x03, 0x07, 0x01, 0x01
        /*0010*/ 	.byte	0x02, 0x03, 0x00, 0x00, 0x02, 0x06, 0x01, 0x00, 0x04, 0x0b, 0x08, 0x00, 0x01, 0x00, 0x00, 0x00
        /*0020*/ 	.byte	0x00, 0x00, 0x00, 0x00


//--------------------- .nv.info._Z15updateInteriorsPfS_S_i --------------------------
	.section	.nv.info._Z15updateInteriorsPfS_S_i,"",@"SHT_CUDA_INFO"
	.sectionflags	@""
	.align	4


	//----- nvinfo : EIATTR_CUDA_API_VERSION
	.align		4
        /*0000*/ 	.byte	0x04, 0x37
        /*0002*/ 	.short	(.L_27 - .L_26)
.L_26:
        /*0004*/ 	.word	0x00000082


	//----- nvinfo : EIATTR_KPARAM_INFO
	.align		4
.L_27:
        /*0008*/ 	.byte	0x04, 0x17
        /*000a*/ 	.short	(.L_29 - .L_28)
.L_28:
        /*000c*/ 	.word	0x00000000
        /*0010*/ 	.short	0x0003
        /*0012*/ 	.short	0x0018
        /*0014*/ 	.byte	0x00, 0xf0, 0x11, 0x00


	//----- nvinfo : EIATTR_KPARAM_INFO
	.align		4
.L_29:
        /*0018*/ 	.byte	0x04, 0x17
        /*001a*/ 	.short	(.L_31 - .L_30)
.L_30:
        /*001c*/ 	.word	0x00000000
        /*0020*/ 	.short	0x0002
        /*0022*/ 	.short	0x0010
        /*0024*/ 	.byte	0x00, 0xf5, 0x21, 0x00


	//----- nvinfo : EIATTR_KPARAM_INFO
	.align		4
.L_31:
        /*0028*/ 	.byte	0x04, 0x17
        /*002a*/ 	.short	(.L_33 - .L_32)
.L_32:
        /*002c*/ 	.word	0x00000000
        /*0030*/ 	.short	0x0001
        /*0032*/ 	.short	0x0008
        /*0034*/ 	.byte	0x00, 0xf5, 0x21, 0x00


	//----- nvinfo : EIATTR_KPARAM_INFO
	.align		4
.L_33:
        /*0038*/ 	.byte	0x04, 0x17
        /*003a*/ 	.short	(.L_35 - .L_34)
.L_34:
        /*003c*/ 	.word	0x00000000
        /*0040*/ 	.short	0x0000
        /*0042*/ 	.short	0x0000
        /*0044*/ 	.byte	0x00, 0xf5, 0x21, 0x00


	//----- nvinfo : EIATTR_SPARSE_MMA_MASK
	.align		4
.L_35:
        /*0048*/ 	.byte	0x03, 0x50
        /*004a*/ 	.short	0x0000


	//----- nvinfo : EIATTR_MAXREG_COUNT
	.align		4
        /*004c*/ 	.byte	0x03, 0x1b
        /*004e*/ 	.short	0x00ff


	//----- nvinfo : EIATTR_MERCURY_ISA_VERSION
	.align		4
        /*0050*/ 	.byte	0x03, 0x5f
        /*0052*/ 	.short	0x0101


	//----- nvinfo : EIATTR_VRC_CTA_INIT_COUNT
	.align		4
        /*0054*/ 	.byte	0x02, 0x4a
	.zero		1
	.zero		1


	//----- nvinfo : EIATTR_EXIT_INSTR_OFFSETS
	.align		4
        /*0058*/ 	.byte	0x04, 0x1c
        /*005a*/ 	.short	(.L_37 - .L_36)


	//   ....[0]....
.L_36:
        /*005c*/ 	.word	0x00000030


	//   ....[1]....
        /*0060*/ 	.word	0x00000100


	//   ....[2]....
        /*0064*/ 	.word	0x00000620


	//----- nvinfo : EIATTR_CRS_STACK_SIZE
	.align		4
.L_37:
        /*0068*/ 	.byte	0x04, 0x1e
        /*006a*/ 	.short	(.L_39 - .L_38)
.L_38:
        /*006c*/ 	.word	0x00000000


	//----- nvinfo : EIATTR_CBANK_PARAM_SIZE
	.align		4
.L_39:
        /*0070*/ 	.byte	0x03, 0x19
        /*0072*/ 	.short	0x001c


	//----- nvinfo : EIATTR_PARAM_CBANK
	.align		4
        /*0074*/ 	.byte	0x04, 0x0a
        /*0076*/ 	.short	(.L_41 - .L_40)
	.align		4
.L_40:
        /*0078*/ 	.word	index@(.nv.constant0._Z15updateInteriorsPfS_S_i)
        /*007c*/ 	.short	0x0380
        /*007e*/ 	.short	0x001c


	//----- nvinfo : EIATTR_SW_WAR
	.align		4
.L_41:
        /*0080*/ 	.byte	0x04, 0x36
        /*0082*/ 	.short	(.L_43 - .L_42)
.L_42:
        /*0084*/ 	.word	0x00000008
.L_43:


//--------------------- .nv.info._Z10fillMatrixPff --------------------------
	.section	.nv.info._Z10fillMatrixPff,"",@"SHT_CUDA_INFO"
	.sectionflags	@""
	.align	4


	//----- nvinfo : EIATTR_CUDA_API_VERSION
	.align		4
        /*0000*/ 	.byte	0x04, 0x37
        /*0002*/ 	.short	(.L_45 - .L_44)
.L_44:
        /*0004*/ 	.word	0x00000082


	//----- nvinfo : EIATTR_KPARAM_INFO
	.align		4
.L_45:
        /*0008*/ 	.byte	0x04, 0x17
        /*000a*/ 	.short	(.L_47 - .L_46)
.L_46:
        /*000c*/ 	.word	0x00000000
        /*0010*/ 	.short	0x0001
        /*0012*/ 	.short	0x0008
        /*0014*/ 	.byte	0x00, 0xf0, 0x11, 0x00


	//----- nvinfo : EIATTR_KPARAM_INFO
	.align		4
.L_47:
        /*0018*/ 	.byte	0x04, 0x17
        /*001a*/ 	.short	(.L_49 - .L_48)
.L_48:
        /*001c*/ 	.word	0x00000000
        /*0020*/ 	.short	0x0000
        /*0022*/ 	.short	0x0000
        /*0024*/ 	.byte	0x00, 0xf5, 0x21, 0x00


	//----- nvinfo : EIATTR_SPARSE_MMA_MASK
	.align		4
.L_49:
        /*0028*/ 	.byte	0x03, 0x50
        /*002a*/ 	.short	0x0000


	//----- nvinfo : EIATTR_MAXREG_COUNT
	.align		4
        /*002c*/ 	.byte	0x03, 0x1b
        /*002e*/ 	.short	0x00ff


	//----- nvinfo : EIATTR_MERCURY_ISA_VERSION
	.align		4
        /*0030*/ 	.byte	0x03, 0x5f
        /*0032*/ 	.short	0x0101


	//----- nvinfo : EIATTR_VRC_CTA_INIT_COUNT
	.align		4
        /*0034*/ 	.byte	0x02, 0x4a
	.zero		1
	.zero		1


	//----- nvinfo : EIATTR_EXIT_INSTR_OFFSETS
	.align		4
        /*0038*/ 	.byte	0x04, 0x1c
        /*003a*/ 	.short	(.L_51 - .L_50)


	//   ....[0]....
.L_50:
        /*003c*/ 	.word	0x000000e0


	//   ....[1]....
        /*0040*/ 	.word	0x00000120


	//----- nvinfo : EIATTR_CBANK_PARAM_SIZE
	.align		4
.L_51:
        /*0044*/ 	.byte	0x03, 0x19
        /*0046*/ 	.short	0x000c


	//----- nvinfo : EIATTR_PARAM_CBANK
	.align		4
        /*0048*/ 	.byte	0x04, 0x0a
        /*004a*/ 	.short	(.L_53 - .L_52)
	.align		4
.L_52:
        /*004c*/ 	.word	index@(.nv.constant0._Z10fillMatrixPff)
        /*0050*/ 	.short	0x0380
        /*0052*/ 	.short	0x000c


	//----- nvinfo : EIATTR_SW_WAR
	.align		4
.L_53:
        /*0054*/ 	.byte	0x04, 0x36
        /*0056*/ 	.short	(.L_55 - .L_54)
.L_54:
        /*0058*/ 	.word	0x00000008
.L_55:


//--------------------- .nv.info._Z11updateSidesPfS_S_i --------------------------
	.section	.nv.info._Z11updateSidesPfS_S_i,"",@"SHT_CUDA_INFO"
	.sectionflags	@""
	.align	4


	//----- nvinfo : EIATTR_CUDA_API_VERSION
	.align		4
        /*0000*/ 	.byte	0x04, 0x37
        /*0002*/ 	.short	(.L_57 - .L_56)
.L_56:
        /*0004*/ 	.word	0x00000082


	//----- nvinfo : EIATTR_KPARAM_INFO
	.align		4
.L_57:
        /*0008*/ 	.byte	0x04, 0x17
        /*000a*/ 	.short	(.L_59 - .L_58)
.L_58:
        /*000c*/ 	.word	0x00000000
        /*0010*/ 	.short	0x0003
        /*0012*/ 	.short	0x0018
        /*0014*/ 	.byte	0x00, 0xf0, 0x11, 0x00


	//----- nvinfo : EIATTR_KPARAM_INFO
	.align		4
.L_59:
        /*0018*/ 	.byte	0x04, 0x17
        /*001a*/ 	.short	(.L_61 - .L_60)
.L_60:
        /*001c*/ 	.word	0x00000000
        /*0020*/ 	.short	0x0002
        /*0022*/ 	.short	0x0010
        /*0024*/ 	.byte	0x00, 0xf5, 0x21, 0x00


	//----- nvinfo : EIATTR_KPARAM_INFO
	.align		4
.L_61:
        /*0028*/ 	.byte	0x04, 0x17
        /*002a*/ 	.short	(.L_63 - .L_62)
.L_62:
        /*002c*/ 	.word	0x00000000
        /*0030*/ 	.short	0x0001
        /*0032*/ 	.short	0x0008
        /*0034*/ 	.byte	0x00, 0xf5, 0x21, 0x00


	//----- nvinfo : EIATTR_KPARAM_INFO
	.align		4
.L_63:
        /*0038*/ 	.byte	0x04, 0x17
        /*003a*/ 	.short	(.L_65 - .L_64)
.L_64:
        /*003c*/ 	.word	0x00000000
        /*0040*/ 	.short	0x0000
        /*0042*/ 	.short	0x0000
        /*0044*/ 	.byte	0x00, 0xf5, 0x21, 0x00


	//----- nvinfo : EIATTR_SPARSE_MMA_MASK
	.align		4
.L_65:
        /*0048*/ 	.byte	0x03, 0x50
        /*004a*/ 	.short	0x0000


	//----- nvinfo : EIATTR_MAXREG_COUNT
	.align		4
        /*004c*/ 	.byte	0x03, 0x1b
        /*004e*/ 	.short	0x00ff


	//----- nvinfo : EIATTR_MERCURY_ISA_VERSION
	.align		4
        /*0050*/ 	.byte	0x03, 0x5f
        /*0052*/ 	.short	0x0101


	//----- nvinfo : EIATTR_VRC_CTA_INIT_COUNT
	.align		4
        /*0054*/ 	.byte	0x02, 0x4a
	.zero		1
	.zero		1


	//----- nvinfo : EIATTR_EXIT_INSTR_OFFSETS
	.align		4
        /*0058*/ 	.byte	0x04, 0x1c
        /*005a*/ 	.short	(.L_67 - .L_66)


	//   ....[0]....
.L_66:
        /*005c*/ 	.word	0x00000030


	//   ....[1]....
        /*0060*/ 	.word	0x000000e0


	//   ....[2]....
        /*0064*/ 	.word	0x000003e0


	//----- nvinfo : EIATTR_CRS_STACK_SIZE
	.align		4
.L_67:
        /*0068*/ 	.byte	0x04, 0x1e
        /*006a*/ 	.short	(.L_69 - .L_68)
.L_68:
        /*006c*/ 	.word	0x00000000


	//----- nvinfo : EIATTR_CBANK_PARAM_SIZE
	.align		4
.L_69:
        /*0070*/ 	.byte	0x03, 0x19
        /*0072*/ 	.short	0x001c


	//----- nvinfo : EIATTR_PARAM_CBANK
	.align		4
        /*0074*/ 	.byte	0x04, 0x0a
        /*0076*/ 	.short	(.L_71 - .L_70)
	.align		4
.L_70:
        /*0078*/ 	.word	index@(.nv.constant0._Z11updateSidesPfS_S_i)
        /*007c*/ 	.short	0x0380
        /*007e*/ 	.short	0x001c


	//----- nvinfo : EIATTR_SW_WAR
	.align		4
.L_71:
        /*0080*/ 	.byte	0x04, 0x36
        /*0082*/ 	.short	(.L_73 - .L_72)
.L_72:
        /*0084*/ 	.word	0x00000008
.L_73:


//--------------------- .nv.info._Z13updateCornersPf --------------------------
	.section	.nv.info._Z13updateCornersPf,"",@"SHT_CUDA_INFO"
	.sectionflags	@""
	.align	4


	//----- nvinfo : EIATTR_CUDA_API_VERSION
	.align		4
        /*0000*/ 	.byte	0x04, 0x37
        /*0002*/ 	.short	(.L_75 - .L_74)
.L_74:
        /*0004*/ 	.word	0x00000082


	//----- nvinfo : EIATTR_KPARAM_INFO
	.align		4
.L_75:
        /*0008*/ 	.byte	0x04, 0x17
        /*000a*/ 	.short	(.L_77 - .L_76)
.L_76:
        /*000c*/ 	.word	0x00000000
        /*0010*/ 	.short	0x0000
        /*0012*/ 	.short	0x0000
        /*0014*/ 	.byte	0x00, 0xf5, 0x21, 0x00


	//----- nvinfo : EIATTR_SPARSE_MMA_MASK
	.align		4
.L_77:
        /*0018*/ 	.byte	0x03, 0x50
        /*001a*/ 	.short	0x0000


	//----- nvinfo : EIATTR_MAXREG_COUNT
	.align		4
        /*001c*/ 	.byte	0x03, 0x1b
        /*001e*/ 	.short	0x00ff


	//----- nvinfo : EIATTR_MERCURY_ISA_VERSION
	.align		4
        /*0020*/ 	.byte	0x03, 0x5f
        /*0022*/ 	.short	0x0101


	//----- nvinfo : EIATTR_VRC_CTA_INIT_COUNT
	.align		4
        /*0024*/ 	.byte	0x02, 0x4a
	.zero		1
	.zero		1


	//----- nvinfo : EIATTR_EXIT_INSTR_OFFSETS
	.align		4
        /*0028*/ 	.byte	0x04, 0x1c
        /*002a*/ 	.short	(.L_79 - .L_78)


	//   ....[0]....
.L_78:
        /*002c*/ 	.word	0x000000f0


	//   ....[1]....
        /*0030*/ 	.word	0x00000140


	//   ....[2]....
        /*0034*/ 	.word	0x000001f0


	//   ....[3]....
        /*0038*/ 	.word	0x00000250


	//----- nvinfo : EIATTR_INDIRECT_BRANCH_TARGETS
	.align		4
.L_79:
        /*003c*/ 	.byte	0x04, 0x34
        /*003e*/ 	.short	(.L_81 - .L_80)


	//   ....[0]....
.L_80:
        /*0040*/ 	.word	.L_x_20@srel
        /*0044*/ 	.short	0x0
        /*0046*/ 	.short	0x0
        /*0048*/ 	.word	0x3
        /*004c*/ 	.word	.L_x_21@srel
        /*0050*/ 	.word	.L_x_22@srel
        /*0054*/ 	.word	.L_x_23@srel


	//   ....[1]....
        /*0058*/ 	.word	.L_x_24@srel
        /*005c*/ 	.short	0x0
        /*005e*/ 	.short	0x0
        /*0060*/ 	.word	0x3
        /*0064*/ 	.word	.L_x_25@srel
        /*0068*/ 	.word	.L_x_26@srel
        /*006c*/ 	.word	.L_x_23@srel


	//----- nvinfo : EIATTR_CRS_STACK_SIZE
	.align		4
.L_81:
        /*0070*/ 	.byte	0x04, 0x1e
        /*0072*/ 	.short	(.L_83 - .L_82)
.L_82:
        /*0074*/ 	.word	0x00000000


	//----- nvinfo : EIATTR_CBANK_PARAM_SIZE
	.align		4
.L_83:
        /*0078*/ 	.byte	0x03, 0x19
        /*007a*/ 	.short	0x0008


	//----- nvinfo : EIATTR_PARAM_CBANK
	.align		4
        /*007c*/ 	.byte	0x04, 0x0a
        /*007e*/ 	.short	(.L_85 - .L_84)
	.align		4
.L_84:
        /*0080*/ 	.word	index@(.nv.constant0._Z13updateCornersPf)
        /*0084*/ 	.short	0x0380
        /*0086*/ 	.short	0x0008


	//----- nvinfo : EIATTR_SW_WAR
	.align		4
.L_85:
        /*0088*/ 	.byte	0x04, 0x36
        /*008a*/ 	.short	(.L_87 - .L_86)
.L_86:
        /*008c*/ 	.word	0x00000008
.L_87:


//--------------------- .nv.callgraph             --------------------------
	.section	.nv.callgraph,"",@"SHT_CUDA_CALLGRAPH"
	.align	4
	.sectionentsize	8
	.align		4
        /*0000*/ 	.word	0x00000000
	.align		4
        /*0004*/ 	.word	0xffffffff
	.align		4
        /*0008*/ 	.word	0x00000000
	.align		4
        /*000c*/ 	.word	0xfffffffe
	.align		4
        /*0010*/ 	.word	0x00000000
	.align		4
        /*0014*/ 	.word	0xfffffffd
	.align		4
        /*0018*/ 	.word	0x00000000
	.align		4
        /*001c*/ 	.word	0xfffffffc


//--------------------- .nv.constant2._Z13updateCornersPf --------------------------
	.section	.nv.constant2._Z13updateCornersPf,"a",@progbits
	.sectionflags	@""
	.align	4
.nv.constant2._Z13updateCornersPf:
        /*0000*/ 	.byte	0x00, 0x01, 0x00, 0x00, 0xb0, 0x00, 0x00, 0x00, 0x40, 0x02, 0x00, 0x00, 0x00, 0x02, 0x00, 0x00
        /*0010*/ 	.byte	0xb0, 0x01, 0x00, 0x00, 0x40, 0x02, 0x00, 0x00


//--------------------- .text._Z15updateInteriorsPfS_S_i --------------------------
	.section	.text._Z15updateInteriorsPfS_S_i,"ax",@progbits
	.align	128
        .global         _Z15updateInteriorsPfS_S_i
        .type           _Z15updateInteriorsPfS_S_i,@function
        .size           _Z15updateInteriorsPfS_S_i,(.L_x_28 - _Z15updateInteriorsPfS_S_i)
        .other          _Z15updateInteriorsPfS_S_i,@"STO_CUDA_ENTRY STV_DEFAULT"
_Z15updateInteriorsPfS_S_i:
.text._Z15updateInteriorsPfS_S_i:
[----:B------:R-:W-:Y:S08]  /*0000*/  LDC R1, c[0x0][0x37c] ;  /* 0x0000df00ff017b82 */ /* 0x000ff00000000800 */
[----:B------:R-:W0:Y:S02]  /*0010*/  LDC R5, c[0x0][0x398] ;  /* 0x0000e600ff057b82 */ /* 0x000e240000000800 */
[----:B0-----:R-:W-:-:S13]  /*0020*/  ISETP.GE.AND P0, PT, R5, 0x1, PT ;  /* 0x000000010500780c */ /* 0x001fda0003f06270 */
[----:B------:R-:W-:Y:S05]  /*0030*/  @!P0 EXIT ;  /* 0x000000000000894d */ /* 0x000fea0003800000 */
[----:B------:R-:W0:Y:S01]  /*0040*/  S2R R2, SR_TID.X ;  /* 0x0000000000027919 */ /* 0x000e220000002100 */
[----:B------:R-:W0:Y:S01]  /*0050*/  LDCU UR4, c[0x0][0x360] ;  /* 0x00006c00ff0477ac */ /* 0x000e220008000800 */
[----:B------:R-:W1:Y:S01]  /*0060*/  LDC.64 R14, c[0x0][0x388] ;  /* 0x0000e200ff0e7b82 */ /* 0x000e620000000a00 */
[----:B------:R-:W0:Y:S01]  /*0070*/  S2R R3, SR_CTAID.X ;  /* 0x0000000000037919 */ /* 0x000e220000002500 */
[----:B------:R-:W2:Y:S01]  /*0080*/  LDCU.64 UR6, c[0x0][0x358] ;  /* 0x00006b00ff0677ac */ /* 0x000ea20008000a00 */
[----:B------:R-:W3:Y:S05]  /*0090*/  LDCU.64 UR8, c[0x0][0x388] ;  /* 0x00007100ff0877ac */ /* 0x000eea0008000a00 */
[----:B------:R-:W4:Y:S08]  /*00a0*/  LDC.64 R12, c[0x0][0x390] ;  /* 0x0000e400ff0c7b82 */ /* 0x000f300000000a00 */
[----:B------:R-:W1:Y:S01]  /*00b0*/  LDC.64 R10, c[0x0][0x380] ;  /* 0x0000e000ff0a7b82 */ /* 0x000e620000000a00 */
[----:B0-----:R-:W-:-:S02]  /*00c0*/  IMAD R2, R3, UR4, R2 ;  /* 0x0000000403027c24 */ /* 0x001fc4000f8e0202 */
[----:B------:R-:W-:Y:S02]  /*00d0*/  IMAD.MOV R3, RZ, RZ, -R5 ;  /* 0x000000ffff037224 */ /* 0x000fe400078e0a05 */
[----:B--23--:R-:W-:-:S07]  /*00e0*/  IMAD R2, R2, R5, RZ ;  /* 0x0000000502027224 */ /* 0x00cfce00078e02ff */
.L_x_4:
[----:B------:R-:W-:-:S13]  /*00f0*/  ISETP.GT.AND P0, PT, R2, 0x3ffff, PT ;  /* 0x0003ffff0200780c */ /* 0x000fda0003f04270 */
[----:B0-----:R-:W-:Y:S05]  /*0100*/  @P0 EXIT ;  /* 0x000000000000094d */ /* 0x001fea0003800000 */
[----:B------:R-:W-:Y:S01]  /*0110*/  SHF.R.S32.HI R5, RZ, 0x1f, R2 ;  /* 0x0000001fff057819 */ /* 0x000fe20000011402 */
[----:B------:R-:W-:Y:S01]  /*0120*/  VIADD R3, R3, 0x1 ;  /* 0x0000000103037836 */ /* 0x000fe20000000000 */
[----:B------:R-:W-:Y:S02]  /*0130*/  BSSY.RECONVERGENT B0, `(.L_x_0) ;  /* 0x000004c000007945 */ /* 0x000fe40003800200 */
[----:B------:R-:W-:Y:S02]  /*0140*/  LEA.HI R5, R5, R2, RZ, 0x9 ;  /* 0x0000000205057211 */ /* 0x000fe400078f48ff */
[----:B------:R-:W-:Y:S02]  /*0150*/  ISETP.NE.AND P1, PT, R3, RZ, PT ;  /* 0x000000ff0300720c */ /* 0x000fe40003f25270 */
[----:B------:R-:W-:Y:S02]  /*0160*/  SHF.R.S32.HI R6, RZ, 0x9, R5 ;  /* 0x00000009ff067819 */ /* 0x000fe40000011405 */
[----:B------:R-:W-:-:S02]  /*0170*/  LOP3.LUT R5, R5, 0xfffffe00, RZ, 0xc0, !PT ;  /* 0xfffffe0005057812 */ /* 0x000fc400078ec0ff */
[----:B------:R-:W-:-:S03]  /*0180*/  ISETP.NE.AND P0, PT, R6, 0x1ff, PT ;  /* 0x000001ff0600780c */ /* 0x000fc60003f05270 */
[----:B------:R-:W-:Y:S01]  /*0190*/  IMAD.IADD R17, R2, 0x1, -R5 ;  /* 0x0000000102117824 */ /* 0x000fe200078e0a05 */
[----:B------:R-:W-:-:S04]  /*01a0*/  ISETP.EQ.OR P0, PT, R6, RZ, !P0 ;  /* 0x000000ff0600720c */ /* 0x000fc80004702670 */
[----:B------:R-:W-:-:S04]  /*01b0*/  ISETP.EQ.OR P0, PT, R17, RZ, P0 ;  /* 0x000000ff1100720c */ /* 0x000fc80000702670 */
[----:B------:R-:W-:-:S13]  /*01c0*/  ISETP.EQ.OR P0, PT, R17, 0x1ff, P0 ;  /* 0x000001ff1100780c */ /* 0x000fda0000702670 */
[----:B------:R-:W-:Y:S05]  /*01d0*/  @P0 BRA `(.L_x_1) ;  /* 0x0000000400040947 */ /* 0x000fea0003800000 */
[----:B------:R-:W-:Y:S01]  /*01e0*/  VIADD R4, R17, 0xffffffff ;  /* 0xffffffff11047836 */ /* 0x000fe20000000000 */
[----:B------:R-:W-:-:S04]  /*01f0*/  SHF.R.S32.HI R7, RZ, 0x1f, R17 ;  /* 0x0000001fff077819 */ /* 0x000fc80000011411 */
[----:B------:R-:W-:-:S04]  /*0200*/  PRMT R0, R4, 0x9910, RZ ;  /* 0x0000991004007816 */ /* 0x000fc800000000ff */
[----:B------:R-:W-:-:S04]  /*0210*/  SHF.R.S32.HI R0, RZ, 0xf, R0 ;  /* 0x0000000fff007819 */ /* 0x000fc80000011400 */
[----:B------:R-:W-:-:S04]  /*0220*/  LOP3.LUT R5, R0, 0xffff, RZ, 0xc0, !PT ;  /* 0x0000ffff00057812 */ /* 0x000fc800078ec0ff */
[----:B------:R-:W-:-:S04]  /*0230*/  LEA.HI R0, R5, R4, RZ, 0x19 ;  /* 0x0000000405007211 */ /* 0x000fc800078fc8ff */
[----:B------:R-:W-:-:S05]  /*0240*/  LOP3.LUT R0, R0, 0xfe00, RZ, 0xc0, !PT ;  /* 0x0000fe0000007812 */ /* 0x000fca00078ec0ff */
[----:B------:R-:W-:-:S05]  /*0250*/  IMAD.MOV R0, RZ, RZ, -R0 ;  /* 0x000000ffff007224 */ /* 0x000fca00078e0a00 */
[----:B------:R-:W-:Y:S01]  /*0260*/  PRMT R5, R0, 0x7710, RZ ;  /* 0x0000771000057816 */ /* 0x000fe200000000ff */
[----:B------:R-:W-:-:S04]  /*0270*/  IMAD.SHL.U32 R0, R6, 0x200, RZ ;  /* 0x0000020006007824 */ /* 0x000fc800078e00ff */
[----:B------:R-:W-:Y:S01]  /*0280*/  IMAD.IADD R5, R4, 0x1, R5 ;  /* 0x0000000104057824 */ /* 0x000fe200078e0205 */
[C---:B------:R-:W-:Y:S01]  /*0290*/  IADD3 R16, P0, PT, R17.reuse, R0, RZ ;  /* 0x0000000011107210 */ /* 0x040fe20007f1e0ff */
[----:B------:R-:W-:-:S03]  /*02a0*/  IMAD.IADD R4, R17, 0x1, R0 ;  /* 0x0000000111047824 */ /* 0x000fc600078e0200 */
[----:B------:R-:W-:Y:S01]  /*02b0*/  PRMT R5, R5, 0x9910, RZ ;  /* 0x0000991005057816 */ /* 0x000fe200000000ff */
[----:B------:R-:W-:Y:S01]  /*02c0*/  VIADD R9, R4, 0xfffffe00 ;  /* 0xfffffe0004097836 */ /* 0x000fe20000000000 */
[----:B------:R-:W-:Y:S02]  /*02d0*/  LEA.HI.X.SX32 R17, R0, R7, 0x1, P0 ;  /* 0x0000000700117211 */ /* 0x000fe400000f0eff */
[----:B------:R-:W-:Y:S01]  /*02e0*/  LEA R20, P0, R16, UR8, 0x2 ;  /* 0x0000000810147c11 */ /* 0x000fe2000f8010ff */
[----:B-1----:R-:W-:-:S04]  /*02f0*/  IMAD.WIDE R8, R9, 0x4, R14 ;  /* 0x0000000409087825 */ /* 0x002fc800078e020e */
[----:B------:R-:W-:Y:S01]  /*0300*/  IMAD.IADD R5, R0, 0x1, R5 ;  /* 0x0000000100057824 */ /* 0x000fe200078e0205 */
[----:B------:R-:W2:Y:S03]  /*0310*/  LDG.E R6, desc[UR6][R8.64] ;  /* 0x0000000608067981 */ /* 0x000ea6000c1e1900 */
[----:B------:R-:W-:Y:S01]  /*0320*/  IMAD.WIDE R22, R5, 0x4, R14 ;  /* 0x0000000405167825 */ /* 0x000fe200078e020e */
[----:B------:R-:W2:Y:S01]  /*0330*/  LDG.E R7, desc[UR6][R8.64+0x1000] ;  /* 0x0010000608077981 */ /* 0x000ea2000c1e1900 */
[----:B------:R-:W-:-:S03]  /*0340*/  LEA.HI.X R21, R16, UR9, R17, 0x2, P0 ;  /* 0x0000000910157c11 */ /* 0x000fc600080f1411 */
[----:B------:R-:W3:Y:S04]  /*0350*/  LDG.E R5, desc[UR6][R8.64+0x800] ;  /* 0x0008000608057981 */ /* 0x000ee8000c1e1900 */
[----:B------:R-:W5:Y:S04]  /*0360*/  LDG.E R23, desc[UR6][R22.64] ;  /* 0x0000000616177981 */ /* 0x000f68000c1e1900 */
[----:B------:R-:W3:Y:S01]  /*0370*/  LDG.E R21, desc[UR6][R20.64+0x4] ;  /* 0x0000040614157981 */ /* 0x000ee2000c1e1900 */
[----:B----4-:R-:W-:-:S05]  /*0380*/  IMAD.WIDE R24, R4, 0x4, R12 ;  /* 0x0000000404187825 */ /* 0x010fca00078e020c */
[----:B------:R-:W4:Y:S01]  /*0390*/  LDG.E R0, desc[UR6][R24.64] ;  /* 0x0000000618007981 */ /* 0x000f22000c1e1900 */
[----:B------:R-:W0:Y:S01]  /*03a0*/  MUFU.RCP64H R19, 1.0001993179321289062 ;  /* 0x3ff000d100137908 */ /* 0x000e220000001800 */
[----:B------:R-:W-:Y:S01]  /*03b0*/  IMAD.MOV.U32 R18, RZ, RZ, 0x1 ;  /* 0x00000001ff127424 */ /* 0x000fe200078e00ff */
[----:B------:R-:W-:Y:S01]  /*03c0*/  UMOV UR4, 0x91d14e3c ;  /* 0x91d14e3c00047882 */ /* 0x000fe20000000000 */
[----:B------:R-:W-:Y:S01]  /*03d0*/  UMOV UR5, 0x3feffe5c ;  /* 0x3feffe5c00057882 */ /* 0x000fe20000000000 */
[----:B------:R-:W-:Y:S01]  /*03e0*/  BSSY.RECONVERGENT B1, `(.L_x_2) ;  /* 0x000001d000017945 */ /* 0x000fe20003800200 */
[----:B--2---:R-:W-:Y:S01]  /*03f0*/  FADD R16, R6, R7 ;  /* 0x0000000706107221 */ /* 0x004fe20000000000 */
[----:B------:R-:W-:Y:S02]  /*0400*/  IMAD.MOV.U32 R6, RZ, RZ, -0x48e8a71e ;  /* 0xb71758e2ff067424 */ /* 0x000fe400078e00ff */
[----:B------:R-:W-:Y:S02]  /*0410*/  IMAD.MOV.U32 R7, RZ, RZ, 0x3ff000d1 ;  /* 0x3ff000d1ff077424 */ /* 0x000fe400078e00ff */
[----:B-----5:R-:W-:-:S04]  /*0420*/  FADD R26, R16, R23 ;  /* 0x00000017101a7221 */ /* 0x020fc80000000000 */
[----:B0-----:R-:W-:Y:S01]  /*0430*/  DFMA R16, R18, -R6, 1 ;  /* 0x3ff000001210742b */ /* 0x001fe20000000806 */
[----:B---3--:R-:W-:Y:S01]  /*0440*/  FADD R26, R26, R21 ;  /* 0x000000151a1a7221 */ /* 0x008fe20000000000 */
[----:B------:R-:W-:-:S03]  /*0450*/  FADD R27, R5, R5 ;  /* 0x00000005051b7221 */ /* 0x000fc60000000000 */
[----:B------:R-:W-:-:S03]  /*0460*/  FFMA R26, R5, -4, R26 ;  /* 0xc0800000051a7823 */ /* 0x000fc6000000001a */
[----:B------:R-:W-:Y:S01]  /*0470*/  DFMA R20, R16, R16, R16 ;  /* 0x000000101014722b */ /* 0x000fe20000000010 */
[----:B------:R-:W-:Y:S08]  /*0480*/  F2F.F64.F32 R8, R27 ;  /* 0x0000001b00087310 */ /* 0x000ff00000201800 */
[----:B------:R-:W0:Y:S01]  /*0490*/  F2F.F64.F32 R16, R26 ;  /* 0x0000001a00107310 */ /* 0x000e220000201800 */
[----:B------:R-:W-:-:S07]  /*04a0*/  DFMA R20, R18, R20, R18 ;  /* 0x000000141214722b */ /* 0x000fce0000000012 */
[----:B----4-:R-:W1:Y:S01]  /*04b0*/  F2F.F64.F32 R18, R0 ;  /* 0x0000000000127310 */ /* 0x010e620000201800 */
[----:B------:R-:W-:Y:S02]  /*04c0*/  DFMA R22, R20, -R6, 1 ;  /* 0x3ff000001416742b */ /* 0x000fe40000000806 */
[----:B0-----:R-:W-:-:S06]  /*04d0*/  DFMA R16, R16, 0.5, R8 ;  /* 0x3fe000001010782b */ /* 0x001fcc0000000008 */
[----:B------:R-:W-:Y:S02]  /*04e0*/  DFMA R22, R20, R22, R20 ;  /* 0x000000161416722b */ /* 0x000fe40000000014 */
[----:B-1----:R-:W-:-:S08]  /*04f0*/  DFMA R16, R18, -UR4, R16 ;  /* 0x8000000412107c2b */ /* 0x002fd00008000010 */
[----:B------:R-:W-:-:S08]  /*0500*/  DMUL R8, R16, R22 ;  /* 0x0000001610087228 */ /* 0x000fd00000000000 */
[----:B------:R-:W-:-:S08]  /*0510*/  DFMA R6, R8, -R6, R16 ;  /* 0x800000060806722b */ /* 0x000fd00000000010 */
[----:B------:R-:W-:Y:S01]  /*0520*/  DFMA R6, R22, R6, R8 ;  /* 0x000000061606722b */ /* 0x000fe20000000008 */
[----:B------:R-:W-:-:S09]  /*0530*/  FSETP.GEU.AND P2, PT, |R17|, 6.5827683646048100446e-37, PT ;  /* 0x036000001100780b */ /* 0x000fd20003f4e200 */
[----:B------:R-:W-:-:S05]  /*0540*/  FFMA R5, RZ, 1.8750249147415161133, R7 ;  /* 0x3ff000d1ff057823 */ /* 0x000fca0000000007 */
[----:B------:R-:W-:-:S13]  /*0550*/  FSETP.GT.AND P0, PT, |R5|, 1.469367938527859385e-39, PT ;  /* 0x001000000500780b */ /* 0x000fda0003f04200 */
[----:B------:R-:W-:Y:S05]  /*0560*/  @P0 BRA P2, `(.L_x_3) ;  /* 0x0000000000100947 */ /* 0x000fea0001000000 */
[----:B------:R-:W-:-:S07]  /*0570*/  MOV R0, 0x590 ;  /* 0x0000059000007802 */ /* 0x000fce0000000f00 */
[----:B------:R-:W-:Y:S05]  /*0580*/  CALL.REL.NOINC `($__internal_0_$__cuda_sm20_div_rn_f64_full) ;  /* 0x0000000000287944 */ /* 0x000fea0003c00000 */
[----:B------:R-:W-:Y:S02]  /*0590*/  IMAD.MOV.U32 R6, RZ, RZ, R18 ;  /* 0x000000ffff067224 */ /* 0x000fe400078e0012 */
[----:B------:R-:W-:-:S07]  /*05a0*/  IMAD.MOV.U32 R7, RZ, RZ, R19 ;  /* 0x000000ffff077224 */ /* 0x000fce00078e0013 */
.L_x_3:
[----:B------:R-:W-:Y:S05]  /*05b0*/  BSYNC.RECONVERGENT B1 ;  /* 0x0000000000017941 */ /* 0x000fea0003800200 */
.L_x_2:
[----:B------:R-:W0:Y:S01]  /*05c0*/  F2F.F32.F64 R7, R6 ;  /* 0x0000000600077310 */ /* 0x000e220000301000 */
[----:B------:R-:W-:-:S05]  /*05d0*/  IMAD.WIDE R4, R4, 0x4, R10 ;  /* 0x0000000404047825 */ /* 0x000fca00078e020a */
[----:B0-----:R0:W-:Y:S02]  /*05e0*/  STG.E desc[UR6][R4.64], R7 ;  /* 0x0000000704007986 */ /* 0x0011e4000c101906 */
.L_x_1:
[----:B------:R-:W-:Y:S05]  /*05f0*/  BSYNC.RECONVERGENT B0 ;  /* 0x0000000000007941 */ /* 0x000fea0003800200 */
.L_x_0:
[----:B------:R-:W-:Y:S01]  /*0600*/  VIADD R2, R2, 0x1 ;  /* 0x0000000102027836 */ /* 0x000fe20000000000 */
[----:B------:R-:W-:Y:S06]  /*0610*/  @P1 BRA `(.L_x_4) ;  /* 0xfffffff800b41947 */ /* 0x000fec000383ffff */
[----:B------:R-:W-:Y:S05]  /*0620*/  EXIT ;  /* 0x000000000000794d */ /* 0x000fea0003800000 */
        .weak           $__internal_0_$__cuda_sm20_div_rn_f64_full
        .type           $__internal_0_$__cuda_sm20_div_rn_f64_full,@function
        .size           $__internal_0_$__cuda_sm20_div_rn_f64_full,(.L_x_28 - $__internal_0_$__cuda_sm20_div_rn_f64_full)
$__internal_0_$__cuda_sm20_div_rn_f64_full:
[----:B------:R-:W-:Y:S01]  /*0630*/  IMAD.MOV.U32 R9, RZ, RZ, 0x3ff000d1 ;  /* 0x3ff000d1ff097424 */ /* 0x000fe200078e00ff */
[----:B------:R-:W-:Y:S01]  /*0640*/  BSSY.RECONVERGENT B2, `(.L_x_5) ;  /* 0x000004c000027945 */ /* 0x000fe20003800200 */
[----:B------:R-:W-:Y:S02]  /*0650*/  IMAD.MOV.U32 R7, RZ, RZ, R17 ;  /* 0x000000ffff077224 */ /* 0x000fe400078e0011 */
[----:B------:R-:W0:Y:S01]  /*0660*/  MUFU.RCP64H R19, R9 ;  /* 0x0000000900137308 */ /* 0x000e220000001800 */
[----:B------:R-:W-:Y:S02]  /*0670*/  IMAD.MOV.U32 R8, RZ, RZ, -0x48e8a71e ;  /* 0xb71758e2ff087424 */ /* 0x000fe400078e00ff */
[----:B------:R-:W-:Y:S01]  /*0680*/  IMAD.MOV.U32 R18, RZ, RZ, 0x1 ;  /* 0x00000001ff127424 */ /* 0x000fe200078e00ff */
[C---:B------:R-:W-:Y:S01]  /*0690*/  FSETP.GEU.AND P2, PT, |R7|.reuse, 1.469367938527859385e-39, PT ;  /* 0x001000000700780b */ /* 0x040fe20003f4e200 */
[----:B------:R-:W-:Y:S01]  /*06a0*/  IMAD.MOV.U32 R25, RZ, RZ, 0x1ca00000 ;  /* 0x1ca00000ff197424 */ /* 0x000fe200078e00ff */
[----:B------:R-:W-:Y:S01]  /*06b0*/  LOP3.LUT R5, R7, 0x7ff00000, RZ, 0xc0, !PT ;  /* 0x7ff0000007057812 */ /* 0x000fe200078ec0ff */
[----:B------:R-:W-:-:S02]  /*06c0*/  IMAD.MOV.U32 R6, RZ, RZ, R16 ;  /* 0x000000ffff067224 */ /* 0x000fc400078e0010 */
[----:B------:R-:W-:Y:S01]  /*06d0*/  IMAD.MOV.U32 R24, RZ, RZ, 0x3ff00000 ;  /* 0x3ff00000ff187424 */ /* 0x000fe200078e00ff */
[----:B------:R-:W-:Y:S01]  /*06e0*/  ISETP.GE.U32.AND P0, PT, R5, 0x3ff00000, PT ;  /* 0x3ff000000500780c */ /* 0x000fe20003f06070 */
[----:B------:R-:W-:Y:S02]  /*06f0*/  IMAD.MOV.U32 R16, RZ, RZ, R6 ;  /* 0x000000ffff107224 */ /* 0x000fe400078e0006 */
[----:B------:R-:W-:Y:S01]  /*0700*/  IMAD.MOV.U32 R27, RZ, RZ, R5 ;  /* 0x000000ffff1b7224 */ /* 0x000fe200078e0005 */
[----:B------:R-:W-:Y:S01]  /*0710*/  SEL R25, R25, 0x63400000, !P0 ;  /* 0x6340000019197807 */ /* 0x000fe20004000000 */
[----:B------:R-:W-:Y:S01]  /*0720*/  VIADD R26, R24, 0xffffffff ;  /* 0xffffffff181a7836 */ /* 0x000fe20000000000 */
[----:B0-----:R-:W-:Y:S02]  /*0730*/  DFMA R20, R18, -R8, 1 ;  /* 0x3ff000001214742b */ /* 0x001fe40000000808 */
[C-C-:B------:R-:W-:Y:S02]  /*0740*/  @!P2 LOP3.LUT R22, R25.reuse, 0x80000000, R7.reuse, 0xf8, !PT ;  /* 0x800000001916a812 */ /* 0x140fe400078ef807 */
[----:B------:R-:W-:-:S02]  /*0750*/  LOP3.LUT R17, R25, 0x800fffff, R7, 0xf8, !PT ;  /* 0x800fffff19117812 */ /* 0x000fc400078ef807 */
[----:B------:R-:W-:Y:S01]  /*0760*/  @!P2 LOP3.LUT R23, R22, 0x100000, RZ, 0xfc, !PT ;  /* 0x001000001617a812 */ /* 0x000fe200078efcff */
[----:B------:R-:W-:Y:S01]  /*0770*/  @!P2 IMAD.MOV.U32 R22, RZ, RZ, RZ ;  /* 0x000000ffff16a224 */ /* 0x000fe200078e00ff */
[----:B------:R-:W-:-:S05]  /*0780*/  DFMA R20, R20, R20, R20 ;  /* 0x000000141414722b */ /* 0x000fca0000000014 */
[----:B------:R-:W-:-:S03]  /*0790*/  @!P2 DFMA R16, R16, 2, -R22 ;  /* 0x400000001010a82b */ /* 0x000fc60000000816 */
[----:B------:R-:W-:-:S07]  /*07a0*/  DFMA R18, R18, R20, R18 ;  /* 0x000000141212722b */ /* 0x000fce0000000012 */
[----:B------:R-:W-:Y:S01]  /*07b0*/  @!P2 LOP3.LUT R27, R17, 0x7ff00000, RZ, 0xc0, !PT ;  /* 0x7ff00000111ba812 */ /* 0x000fe200078ec0ff */
[----:B------:R-:W-:-:S04]  /*07c0*/  DFMA R20, R18, -R8, 1 ;  /* 0x3ff000001214742b */ /* 0x000fc80000000808 */
[----:B------:R-:W-:-:S04]  /*07d0*/  VIADD R22, R27, 0xffffffff ;  /* 0xffffffff1b167836 */ /* 0x000fc80000000000 */
[----:B------:R-:W-:Y:S01]  /*07e0*/  DFMA R18, R18, R20, R18 ;  /* 0x000000141212722b */ /* 0x000fe20000000012 */
[----:B------:R-:W-:-:S04]  /*07f0*/  ISETP.GT.U32.AND P0, PT, R22, 0x7feffffe, PT ;  /* 0x7feffffe1600780c */ /* 0x000fc80003f04070 */
[----:B------:R-:W-:-:S03]  /*0800*/  ISETP.GT.U32.OR P0, PT, R26, 0x7feffffe, P0 ;  /* 0x7feffffe1a00780c */ /* 0x000fc60000704470 */
[----:B------:R-:W-:-:S08]  /*0810*/  DMUL R20, R18, R16 ;  /* 0x0000001012147228 */ /* 0x000fd00000000000 */
[----:B------:R-:W-:-:S08]  /*0820*/  DFMA R22, R20, -R8, R16 ;  /* 0x800000081416722b */ /* 0x000fd00000000010 */
[----:B------:R-:W-:Y:S01]  /*0830*/  DFMA R22, R18, R22, R20 ;  /* 0x000000161216722b */ /* 0x000fe20000000014 */
[----:B------:R-:W-:Y:S10]  /*0840*/  @P0 BRA `(.L_x_6) ;  /* 0x0000000000680947 */ /* 0x000ff40003800000 */
[----:B------:R-:W-:-:S05]  /*0850*/  IMAD.MOV.U32 R6, RZ, RZ, 0x3ff00000 ;  /* 0x3ff00000ff067424 */ /* 0x000fca00078e00ff */
[----:B------:R-:W-:-:S04]  /*0860*/  VIADDMNMX R5, R5, -R6, 0xb9600000, !PT ;  /* 0xb960000005057446 */ /* 0x000fc80007800906 */
[----:B------:R-:W-:-:S05]  /*0870*/  VIMNMX R6, PT, PT, R5, 0x46a00000, PT ;  /* 0x46a0000005067848 */ /* 0x000fca0003fe0100 */
[----:B------:R-:W-:Y:S02]  /*0880*/  IMAD.IADD R25, R6, 0x1, -R25 ;  /* 0x0000000106197824 */ /* 0x000fe400078e0a19 */
[----:B------:R-:W-:Y:S02]  /*0890*/  IMAD.MOV.U32 R6, RZ, RZ, RZ ;  /* 0x000000ffff067224 */ /* 0x000fe400078e00ff */
[----:B------:R-:W-:-:S06]  /*08a0*/  VIADD R7, R25, 0x7fe00000 ;  /* 0x7fe0000019077836 */ /* 0x000fcc0000000000 */
[----:B------:R-:W-:-:S10]  /*08b0*/  DMUL R18, R22, R6 ;  /* 0x0000000616127228 */ /* 0x000fd40000000000 */
[----:B------:R-:W-:-:S13]  /*08c0*/  FSETP.GTU.AND P0, PT, |R19|, 1.469367938527859385e-39, PT ;  /* 0x001000001300780b */ /* 0x000fda0003f0c200 */
[----:B------:R-:W-:Y:S05]  /*08d0*/  @P0 BRA `(.L_x_7) ;  /* 0x0000000000880947 */ /* 0x000fea0003800000 */
[----:B------:R-:W-:-:S06]  /*08e0*/  DFMA R8, R22, -R8, R16 ;  /* 0x800000081608722b */ /* 0x000fcc0000000010 */
[----:B------:R-:W-:-:S04]  /*08f0*/  IMAD.MOV.U32 R8, RZ, RZ, RZ ;  /* 0x000000ffff087224 */ /* 0x000fc800078e00ff */
[C---:B------:R-:W-:Y:S02]  /*0900*/  FSETP.NEU.AND P0, PT, R9.reuse, RZ, PT ;  /* 0x000000ff0900720b */ /* 0x040fe40003f0d000 */
[----:B------:R-:W-:-:S04]  /*0910*/  LOP3.LUT R5, R9, 0x3ff000d1, RZ, 0x3c, !PT ;  /* 0x3ff000d109057812 */ /* 0x000fc800078e3cff */
[----:B------:R-:W-:-:S04]  /*0920*/  LOP3.LUT R5, R5, 0x80000000, RZ, 0xc0, !PT ;  /* 0x8000000005057812 */ /* 0x000fc800078ec0ff */
[----:B------:R-:W-:-:S03]  /*0930*/  LOP3.LUT R9, R5, R7, RZ, 0xfc, !PT ;  /* 0x0000000705097212 */ /* 0x000fc600078efcff */
[----:B------:R-:W-:Y:S05]  /*0940*/  @!P0 BRA `(.L_x_7) ;  /* 0x00000000006c8947 */ /* 0x000fea0003800000 */
[----:B------:R-:W-:Y:S01]  /*0950*/  IMAD.MOV R7, RZ, RZ, -R25 ;  /* 0x000000ffff077224 */ /* 0x000fe200078e0a19 */
[----:B------:R-:W-:Y:S01]  /*0960*/  DMUL.RP R8, R22, R8 ;  /* 0x0000000816087228 */ /* 0x000fe20000008000 */
[----:B------:R-:W-:Y:S01]  /*0970*/  IMAD.MOV.U32 R6, RZ, RZ, RZ ;  /* 0x000000ffff067224 */ /* 0x000fe200078e00ff */
[----:B------:R-:W-:-:S05]  /*0980*/  IADD3 R25, PT, PT, -R25, -0x43300000, RZ ;  /* 0xbcd0000019197810 */ /* 0x000fca0007ffe1ff */
[----:B------:R-:W-:-:S03]  /*0990*/  DFMA R6, R18, -R6, R22 ;  /* 0x800000061206722b */ /* 0x000fc60000000016 */
[----:B------:R-:W-:-:S07]  /*09a0*/  LOP3.LUT R5, R9, R5, RZ, 0x3c, !PT ;  /* 0x0000000509057212 */ /* 0x000fce00078e3cff */
[----:B------:R-:W-:-:S04]  /*09b0*/  FSETP.NEU.AND P0, PT, |R7|, R25, PT ;  /* 0x000000190700720b */ /* 0x000fc80003f0d200 */
[----:B------:R-:W-:Y:S02]  /*09c0*/  FSEL R18, R8, R18, !P0 ;  /* 0x0000001208127208 */ /* 0x000fe40004000000 */
[----:B------:R-:W-:Y:S01]  /*09d0*/  FSEL R19, R5, R19, !P0 ;  /* 0x0000001305137208 */ /* 0x000fe20004000000 */
[----:B------:R-:W-:Y:S06]  /*09e0*/  BRA `(.L_x_7) ;  /* 0x0000000000447947 */ /* 0x000fec0003800000 */
.L_x_6:
[----:B------:R-:W-:-:S14]  /*09f0*/  DSETP.NAN.AND P0, PT, R6, R6, PT ;  /* 0x000000060600722a */ /* 0x000fdc0003f08000 */
[----:B------:R-:W-:Y:S05]  /*0a00*/  @P0 BRA `(.L_x_8) ;  /* 0x0000000000340947 */ /* 0x000fea0003800000 */
[----:B------:R-:W-:Y:S01]  /*0a10*/  ISETP.NE.AND P0, PT, R27, R24, PT ;  /* 0x000000181b00720c */ /* 0x000fe20003f05270 */
[----:B------:R-:W-:Y:S02]  /*0a20*/  IMAD.MOV.U32 R18, RZ, RZ, 0x0 ;  /* 0x00000000ff127424 */ /* 0x000fe400078e00ff */
[----:B------:R-:W-:-:S10]  /*0a30*/  IMAD.MOV.U32 R19, RZ, RZ, -0x80000 ;  /* 0xfff80000ff137424 */ /* 0x000fd400078e00ff */
[----:B------:R-:W-:Y:S05]  /*0a40*/  @!P0 BRA `(.L_x_7) ;  /* 0x00000000002c8947 */ /* 0x000fea0003800000 */
[----:B------:R-:W-:Y:S02]  /*0a50*/  ISETP.NE.AND P0, PT, R27, 0x7ff00000, PT ;  /* 0x7ff000001b00780c */ /* 0x000fe40003f05270 */
[----:B------:R-:W-:Y:S02]  /*0a60*/  LOP3.LUT R6, R7, 0x3ff000d1, RZ, 0x3c, !PT ;  /* 0x3ff000d107067812 */ /* 0x000fe400078e3cff */
[----:B------:R-:W-:Y:S02]  /*0a70*/  ISETP.EQ.OR P0, PT, R24, RZ, !P0 ;  /* 0x000000ff1800720c */ /* 0x000fe40004702670 */
[----:B------:R-:W-:-:S11]  /*0a80*/  LOP3.LUT R19, R6, 0x80000000, RZ, 0xc0, !PT ;  /* 0x8000000006137812 */ /* 0x000fd600078ec0ff */
[----:B------:R-:W-:Y:S01]  /*0a90*/  @P0 LOP3.LUT R5, R19, 0x7ff00000, RZ, 0xfc, !PT ;  /* 0x7ff0000013050812 */ /* 0x000fe200078efcff */
[----:B------:R-:W-:Y:S02]  /*0aa0*/  @!P0 IMAD.MOV.U32 R18, RZ, RZ, RZ ;  /* 0x000000ffff128224 */ /* 0x000fe400078e00ff */
[----:B------:R-:W-:Y:S02]  /*0ab0*/  @P0 IMAD.MOV.U32 R18, RZ, RZ, RZ ;  /* 0x000000ffff120224 */ /* 0x000fe400078e00ff */
[----:B------:R-:W-:Y:S01]  /*0ac0*/  @P0 IMAD.MOV.U32 R19, RZ, RZ, R5 ;  /* 0x000000ffff130224 */ /* 0x000fe200078e0005 */
[----:B------:R-:W-:Y:S06]  /*0ad0*/  BRA `(.L_x_7) ;  /* 0x0000000000087947 */ /* 0x000fec0003800000 */
.L_x_8:
[----:B------:R-:W-:Y:S01]  /*0ae0*/  LOP3.LUT R19, R7, 0x80000, RZ, 0xfc, !PT ;  /* 0x0008000007137812 */ /* 0x000fe200078efcff */
[----:B------:R-:W-:-:S07]  /*0af0*/  IMAD.MOV.U32 R18, RZ, RZ, R6 ;  /* 0x000000ffff127224 */ /* 0x000fce00078e0006 */
.L_x_7:
[----:B------:R-:W-:Y:S05]  /*0b00*/  BSYNC.RECONVERGENT B2 ;  /* 0x0000000000027941 */ /* 0x000fea0003800200 */
.L_x_5:
[----:B------:R-:W-:Y:S02]  /*0b10*/  IMAD.MOV.U32 R6, RZ, RZ, R0 ;  /* 0x000000ffff067224 */ /* 0x000fe400078e0000 */
[----:B------:R-:W-:-:S04]  /*0b20*/  IMAD.MOV.U32 R7, RZ, RZ, 0x0 ;  /* 0x00000000ff077424 */ /* 0x000fc800078e00ff */
[----:B------:R-:W-:Y:S05]  /*0b30*/  RET.REL.NODEC R6 `(_Z15updateInteriorsPfS_S_i) ;  /* 0xfffffff406307950 */ /* 0x000fea0003c3ffff */
.L_x_9:
[----:B------:R-:W-:-:S00]  /*0b40*/  BRA `(.L_x_9) ;  /* 0xfffffffc00fc7947 */ /* 0x000fc0000383ffff */
[----:B------:R-:W-:-:S00]  /*0b50*/  NOP ;  /* 0x0000000000007918 */ /* 0x000fc00000000000 */
        /* <DEDUP_REMOVED lines=10> */
.L_x_28:


//--------------------- .text._Z10fillMatrixPff   --------------------------
	.section	.text._Z10fillMatrixPff,"ax",@progbits
	.align	128
        .global         _Z10fillMatrixPff
        .type           _Z10fillMatrixPff,@function
        .size           _Z10fillMatrixPff,(.L_x_30 - _Z10fillMatrixPff)
        .other          _Z10fillMatrixPff,@"STO_CUDA_ENTRY STV_DEFAULT"
_Z10fillMatrixPff:
.text._Z10fillMatrixPff:
[----:B------:R-:W-:Y:S01]  /*0000*/  LDC R1, c[0x0][0x37c] ;  /* 0x0000df00ff017b82 */ /* 0x000fe20000000800 */
[----:B------:R-:W0:Y:S01]  /*0010*/  S2R R7, SR_TID.X ;  /* 0x0000000000077919 */ /* 0x000e220000002100 */
[----:B------:R-:W1:Y:S01]  /*0020*/  LDCU.64 UR4, c[0x0][0x358] ;  /* 0x00006b00ff0477ac */ /* 0x000e620008000a00 */
[----:B------:R-:W2:Y:S01]  /*0030*/  S2R R5, SR_CTAID.X ;  /* 0x0000000000057919 */ /* 0x000ea20000002500 */
[C---:B0-----:R-:W-:Y:S01]  /*0040*/  ISETP.NE.AND P0, PT, R7.reuse, 0x100, PT ;  /* 0x000001000700780c */ /* 0x041fe20003f05270 */
[C---:B------:R-:W-:Y:S01]  /*0050*/  VIADD R0, R7.reuse, 0xfffffe00 ;  /* 0xfffffe0007007836 */ /* 0x040fe20000000000 */
[----:B------:R-:W-:Y:S02]  /*0060*/  ISETP.GE.U32.AND P1, PT, R7, 0x200, PT ;  /* 0x000002000700780c */ /* 0x000fe40003f26070 */
[----:B--2---:R-:W-:Y:S02]  /*0070*/  ISETP.NE.OR P0, PT, R5, 0x100, P0 ;  /* 0x000001000500780c */ /* 0x004fe40000705670 */
[----:B------:R-:W-:-:S05]  /*0080*/  SEL R0, R7, R0, !P1 ;  /* 0x0000000007007207 */ /* 0x000fca0004800000 */
[----:B------:R-:W-:-:S06]  /*0090*/  IMAD R5, R5, 0x200, R0 ;  /* 0x0000020005057824 */ /* 0x000fcc00078e0200 */
[----:B------:R-:W0:Y:S08]  /*00a0*/  @!P0 LDC.64 R2, c[0x0][0x380] ;  /* 0x0000e000ff028b82 */ /* 0x000e300000000a00 */
[----:B------:R-:W1:Y:S01]  /*00b0*/  @!P0 LDC R9, c[0x0][0x388] ;  /* 0x0000e200ff098b82 */ /* 0x000e620000000800 */
[----:B0-----:R-:W-:-:S05]  /*00c0*/  @!P0 IMAD.WIDE.U32 R2, R5, 0x4, R2 ;  /* 0x0000000405028825 */ /* 0x001fca00078e0002 */
[----:B-1----:R0:W-:Y:S01]  /*00d0*/  @!P0 STG.E desc[UR4][R2.64], R9 ;  /* 0x0000000902008986 */ /* 0x0021e2000c101904 */
[----:B------:R-:W-:Y:S05]  /*00e0*/  @!P0 EXIT ;  /* 0x000000000000894d */ /* 0x000fea0003800000 */
[----:B0-----:R-:W0:Y:S02]  /*00f0*/  LDC.64 R2, c[0x0][0x380] ;  /* 0x0000e000ff027b82 */ /* 0x001e240000000a00 */
[----:B0-----:R-:W-:-:S05]  /*0100*/  IMAD.WIDE.U32 R2, R5, 0x4, R2 ;  /* 0x0000000405027825 */ /* 0x001fca00078e0002 */
[----:B------:R-:W-:Y:S01]  /*0110*/  STG.E desc[UR4][R2.64], RZ ;  /* 0x000000ff02007986 */ /* 0x000fe2000c101904 */
[----:B------:R-:W-:Y:S05]  /*0120*/  EXIT ;  /* 0x000000000000794d */ /* 0x000fea0003800000 */
.L_x_10:
        /* <DEDUP_REMOVED lines=13> */
.L_x_30:


//--------------------- .text._Z11updateSidesPfS_S_i --------------------------
	.section	.text._Z11updateSidesPfS_S_i,"ax",@progbits
	.align	128
        .global         _Z11updateSidesPfS_S_i
        .type           _Z11updateSidesPfS_S_i,@function
        .size           _Z11updateSidesPfS_S_i,(.L_x_31 - _Z11updateSidesPfS_S_i)
        .other          _Z11updateSidesPfS_S_i,@"STO_CUDA_ENTRY STV_DEFAULT"
_Z11updateSidesPfS_S_i:
.text._Z11updateSidesPfS_S_i:
[----:B------:R-:W-:Y:S08]  /*0000*/  LDC R1, c[0x0][0x37c] ;  /* 0x0000df00ff017b82 */ /* 0x000ff00000000800 */
[----:B------:R-:W0:Y:S02]  /*0010*/  LDC R7, c[0x0][0x398] ;  /* 0x0000e600ff077b82 */ /* 0x000e240000000800 */
[----:B0-----:R-:W-:-:S13]  /*0020*/  ISETP.GE.AND P0, PT, R7, 0x1, PT ;  /* 0x000000010700780c */ /* 0x001fda0003f06270 */
[----:B------:R-:W-:Y:S05]  /*0030*/  @!P0 EXIT ;  /* 0x000000000000894d */ /* 0x000fea0003800000 */
[----:B------:R-:W0:Y:S01]  /*0040*/  S2R R0, SR_TID.X ;  /* 0x0000000000007919 */ /* 0x000e220000002100 */
[----:B------:R-:W0:Y:S01]  /*0050*/  LDCU UR4, c[0x0][0x360] ;  /* 0x00006c00ff0477ac */ /* 0x000e220008000800 */
[----:B------:R-:W1:Y:S01]  /*0060*/  LDC.64 R2, c[0x0][0x380] ;  /* 0x0000e000ff027b82 */ /* 0x000e620000000a00 */
[----:B------:R-:W-:Y:S01]  /*0070*/  IMAD.MOV R4, RZ, RZ, -R7 ;  /* 0x000000ffff047224 */ /* 0x000fe200078e0a07 */
[----:B------:R-:W0:Y:S01]  /*0080*/  S2R R5, SR_CTAID.X ;  /* 0x0000000000057919 */ /* 0x000e220000002500 */
[----:B------:R-:W2:Y:S01]  /*0090*/  LDCU.64 UR6, c[0x0][0x358] ;  /* 0x00006b00ff0677ac */ /* 0x000ea20008000a00 */
[----:B0-----:R-:W-:-:S04]  /*00a0*/  IMAD R0, R5, UR4, R0 ;  /* 0x0000000405007c24 */ /* 0x001fc8000f8e0200 */
[----:B--2---:R-:W-:-:S07]  /*00b0*/  IMAD R0, R0, R7, 0x1ff ;  /* 0x000001ff00007424 */ /* 0x004fce00078e0207 */
.L_x_15:
[----:B0-2---:R-:W-:-:S05]  /*00c0*/  VIADD R7, R0, 0xfffffe01 ;  /* 0xfffffe0100077836 */ /* 0x005fca0000000000 */
[----:B------:R-:W-:-:S13]  /*00d0*/  ISETP.GT.AND P0, PT, R7, 0x3ffff, PT ;  /* 0x0003ffff0700780c */ /* 0x000fda0003f04270 */
[----:B---3--:R-:W-:Y:S05]  /*00e0*/  @P0 EXIT ;  /* 0x000000000000094d */ /* 0x008fea0003800000 */
[----:B------:R-:W-:Y:S01]  /*00f0*/  SHF.R.S32.HI R5, RZ, 0x1f, R7 ;  /* 0x0000001fff057819 */ /* 0x000fe20000011407 */
[----:B------:R-:W-:Y:S01]  /*0100*/  VIADD R4, R4, 0x1 ;  /* 0x0000000104047836 */ /* 0x000fe20000000000 */
[----:B------:R-:W-:Y:S01]  /*0110*/  LOP3.LUT R8, R7, 0xfffffe00, RZ, 0xc0, !PT ;  /* 0xfffffe0007087812 */ /* 0x000fe200078ec0ff */
[----:B------:R-:W-:Y:S01]  /*0120*/  BSSY.RECONVERGENT B0, `(.L_x_11) ;  /* 0x0000029000007945 */ /* 0x000fe20003800200 */
[----:B------:R-:W-:Y:S02]  /*0130*/  LEA.HI R5, R5, R7, RZ, 0x9 ;  /* 0x0000000705057211 */ /* 0x000fe400078f48ff */
[----:B------:R-:W-:Y:S02]  /*0140*/  ISETP.NE.AND P0, PT, R8, 0x3fe00, PT ;  /* 0x0003fe000800780c */ /* 0x000fe40003f05270 */
[----:B------:R-:W-:Y:S02]  /*0150*/  LOP3.LUT R6, R5, 0xfffffe00, RZ, 0xc0, !PT ;  /* 0xfffffe0005067812 */ /* 0x000fe400078ec0ff */
[----:B------:R-:W-:-:S02]  /*0160*/  ISETP.LT.U32.OR P0, PT, R0, 0x3ff, !P0 ;  /* 0x000003ff0000780c */ /* 0x000fc40004701470 */
[----:B------:R-:W-:Y:S02]  /*0170*/  IADD3 R13, PT, PT, R7, -R6, RZ ;  /* 0x80000006070d7210 */ /* 0x000fe40007ffe0ff */
[----:B------:R-:W-:Y:S02]  /*0180*/  ISETP.NE.AND P1, PT, R4, RZ, PT ;  /* 0x000000ff0400720c */ /* 0x000fe40003f25270 */
[C---:B------:R-:W-:Y:S02]  /*0190*/  ISETP.NE.AND P2, PT, R13.reuse, 0x1ff, PT ;  /* 0x000001ff0d00780c */ /* 0x040fe40003f45270 */
[----:B------:R-:W-:Y:S02]  /*01a0*/  SHF.R.S32.HI R5, RZ, 0x9, R5 ;  /* 0x00000009ff057819 */ /* 0x000fe40000011405 */
[----:B------:R-:W-:-:S13]  /*01b0*/  ISETP.EQ.OR P3, PT, R13, RZ, !P2 ;  /* 0x000000ff0d00720c */ /* 0x000fda0005762670 */
[----:B------:R-:W-:Y:S05]  /*01c0*/  @P0 BRA P3, `(.L_x_12) ;  /* 0x0000000000780947 */ /* 0x000fea0001800000 */
[----:B------:R-:W-:Y:S05]  /*01d0*/  @!P0 BRA `(.L_x_13) ;  /* 0x00000000003c8947 */ /* 0x000fea0003800000 */
[----:B------:R-:W-:-:S13]  /*01e0*/  ISETP.GT.U32.AND P0, PT, R0, 0x3fe, PT ;  /* 0x000003fe0000780c */ /* 0x000fda0003f04070 */
[----:B------:R-:W-:-:S05]  /*01f0*/  @!P0 IADD3 R7, PT, PT, R13, 0x200, RZ ;  /* 0x000002000d078810 */ /* 0x000fca0007ffe0ff */
[----:B-1----:R-:W-:-:S06]  /*0200*/  @!P0 IMAD.WIDE.U32 R6, R7, 0x4, R2 ;  /* 0x0000000407068825 */ /* 0x002fcc00078e0002 */
[----:B------:R-:W2:Y:S01]  /*0210*/  @!P0 LDG.E R6, desc[UR6][R6.64] ;  /* 0x0000000606068981 */ /* 0x000ea2000c1e1900 */
[C---:B------:R-:W-:Y:S02]  /*0220*/  @P0 VIADD R11, R13.reuse, 0x3fc00 ;  /* 0x0003fc000d0b0836 */ /* 0x040fe40000000000 */
[----:B------:R-:W-:-:S04]  /*0230*/  @!P0 IMAD.WIDE R8, R13, 0x4, R2 ;  /* 0x000000040d088825 */ /* 0x000fc800078e0202 */
[----:B------:R-:W-:-:S04]  /*0240*/  @P0 IMAD.WIDE.U32 R10, R11, 0x4, R2 ;  /* 0x000000040b0a0825 */ /* 0x000fc800078e0002 */
[----:B--2---:R-:W-:-:S05]  /*0250*/  @!P0 FMUL R5, R6, 0.75 ;  /* 0x3f40000006058820 */ /* 0x004fca0000400000 */
[----:B------:R3:W-:Y:S04]  /*0260*/  @!P0 STG.E desc[UR6][R8.64], R5 ;  /* 0x0000000508008986 */ /* 0x0007e8000c101906 */
[----:B------:R-:W2:Y:S01]  /*0270*/  @P0 LDG.E R10, desc[UR6][R10.64] ;  /* 0x000000060a0a0981 */ /* 0x000ea2000c1e1900 */
[----:B------:R-:W-:-:S05]  /*0280*/  @P0 IADD3 R13, PT, PT, R13, 0x3fe00, RZ ;  /* 0x0003fe000d0d0810 */ /* 0x000fca0007ffe0ff */
[----:B------:R-:W-:-:S04]  /*0290*/  @P0 IMAD.WIDE.U32 R12, R13, 0x4, R2 ;  /* 0x000000040d0c0825 */ /* 0x000fc800078e0002 */
[----:B--2---:R-:W-:-:S05]  /*02a0*/  @P0 FMUL R15, R10, 0.75 ;  /* 0x3f4000000a0f0820 */ /* 0x004fca0000400000 */
[----:B------:R3:W-:Y:S01]  /*02b0*/  @P0 STG.E desc[UR6][R12.64], R15 ;  /* 0x0000000f0c000986 */ /* 0x0007e2000c101906 */
[----:B------:R-:W-:Y:S05]  /*02c0*/  BRA `(.L_x_12) ;  /* 0x0000000000387947 */ /* 0x000fea0003800000 */
.L_x_13:
[----:B------:R-:W-:Y:S05]  /*02d0*/  @!P2 BRA `(.L_x_14) ;  /* 0x000000000020a947 */ /* 0x000fea0003800000 */
[----:B------:R-:W-:-:S13]  /*02e0*/  ISETP.NE.AND P0, PT, R13, RZ, PT ;  /* 0x000000ff0d00720c */ /* 0x000fda0003f05270 */
[----:B------:R-:W-:Y:S05]  /*02f0*/  @P0 BRA `(.L_x_12) ;  /* 0x00000000002c0947 */ /* 0x000fea0003800000 */
[----:B------:R-:W-:-:S04]  /*0300*/  IMAD.SHL.U32 R7, R5, 0x200, RZ ;  /* 0x0000020005077824 */ /* 0x000fc800078e00ff */
[----:B-1----:R-:W-:-:S05]  /*0310*/  IMAD.WIDE R6, R7, 0x4, R2 ;  /* 0x0000000407067825 */ /* 0x002fca00078e0202 */
[----:B------:R-:W2:Y:S02]  /*0320*/  LDG.E R5, desc[UR6][R6.64+0x4] ;  /* 0x0000040606057981 */ /* 0x000ea4000c1e1900 */
[----:B--2---:R-:W-:-:S05]  /*0330*/  FMUL R5, R5, 0.75 ;  /* 0x3f40000005057820 */ /* 0x004fca0000400000 */
[----:B------:R2:W-:Y:S01]  /*0340*/  STG.E desc[UR6][R6.64], R5 ;  /* 0x0000000506007986 */ /* 0x0005e2000c101906 */
[----:B------:R-:W-:Y:S05]  /*0350*/  BRA `(.L_x_12) ;  /* 0x0000000000147947 */ /* 0x000fea0003800000 */
.L_x_14:
[----:B------:R-:W-:-:S05]  /*0360*/  SHF.L.U32 R7, R5, 0x9, RZ ;  /* 0x0000000905077819 */ /* 0x000fca00000006ff */
[----:B-1----:R-:W-:-:S05]  /*0370*/  IMAD.WIDE R6, R7, 0x4, R2 ;  /* 0x0000000407067825 */ /* 0x002fca00078e0202 */
[----:B------:R-:W2:Y:S02]  /*0380*/  LDG.E R5, desc[UR6][R6.64+0x7f8] ;  /* 0x0007f80606057981 */ /* 0x000ea4000c1e1900 */
[----:B--2---:R-:W-:-:S05]  /*0390*/  FMUL R5, R5, 0.75 ;  /* 0x3f40000005057820 */ /* 0x004fca0000400000 */
[----:B------:R0:W-:Y:S02]  /*03a0*/  STG.E desc[UR6][R6.64+0x7fc], R5 ;  /* 0x0007fc0506007986 */ /* 0x0001e4000c101906 */
.L_x_12:
[----:B------:R-:W-:Y:S05]  /*03b0*/  BSYNC.RECONVERGENT B0 ;  /* 0x0000000000007941 */ /* 0x000fea0003800200 */
.L_x_11:
[----:B------:R-:W-:Y:S01]  /*03c0*/  VIADD R0, R0, 0x1 ;  /* 0x0000000100007836 */ /* 0x000fe20000000000 */
[----:B------:R-:W-:Y:S06]  /*03d0*/  @P1 BRA `(.L_x_15) ;  /* 0xfffffffc00381947 */ /* 0x000fec000383ffff */
[----:B------:R-:W-:Y:S05]  /*03e0*/  EXIT ;  /* 0x000000000000794d */ /* 0x000fea0003800000 */
.L_x_16:
        /* <DEDUP_REMOVED lines=9> */
.L_x_31:


//--------------------- .text._Z13updateCornersPf --------------------------
	.section	.text._Z13updateCornersPf,"ax",@progbits
	.align	128
        .global         _Z13updateCornersPf
        .type           _Z13updateCornersPf,@function
        .size           _Z13updateCornersPf,(.L_x_32 - _Z13updateCornersPf)
        .other          _Z13updateCornersPf,@"STO_CUDA_ENTRY STV_DEFAULT"
_Z13updateCornersPf:
.text._Z13updateCornersPf:
[----:B------:R-:W-:Y:S01]  /*0000*/  LDC R1, c[0x0][0x37c] ;  /* 0x0000df00ff017b82 */ /* 0x000fe20000000800 */
[----:B------:R-:W0:Y:S01]  /*0010*/  S2R R0, SR_TID.X ;  /* 0x0000000000007919 */ /* 0x000e220000002100 */
[----:B------:R-:W1:Y:S01]  /*0020*/  LDCU.64 UR4, c[0x0][0x358] ;  /* 0x00006b00ff0477ac */ /* 0x000e620008000a00 */
[----:B------:R-:W-:Y:S01]  /*0030*/  BSSY.RECONVERGENT B0, `(.L_x_17) ;  /* 0x0000021000007945 */ /* 0x000fe20003800200 */
[----:B0-----:R-:W-:-:S13]  /*0040*/  ISETP.GT.AND P0, PT, R0, 0x1, PT ;  /* 0x000000010000780c */ /* 0x001fda0003f04270 */
[----:B-1----:R-:W-:Y:S05]  /*0050*/  @P0 BRA `(.L_x_18) ;  /* 0x00000000003c0947 */ /* 0x002fea0003800000 */
[----:B------:R-:W-:-:S05]  /*0060*/  VIMNMX.U32 R0, PT, PT, R0, 0x2, PT ;  /* 0x0000000200007848 */ /* 0x000fca0003fe0000 */
[----:B------:R-:W-:-:S04]  /*0070*/  IMAD.SHL.U32 R0, R0, 0x4, RZ ;  /* 0x0000000400007824 */ /* 0x000fc800078e00ff */
[----:B------:R-:W0:Y:S02]  /*0080*/  LDC R2, c[0x2][R0] ;  /* 0x0080000000027b82 */ /* 0x000e240000000800 */
[----:B0-----:R-:W-:-:S04]  /*0090*/  SHF.R.S32.HI R3, RZ, 0x1f, R2 ;  /* 0x0000001fff037819 */ /* 0x001fc80000011402 */
.L_x_20:
[----:B------:R-:W-:Y:S05]  /*00a0*/  BRX R2 -0xb0                                                    (*"BRANCH_TARGETS .L_x_21,.L_x_22,.L_x_23"*) ;  /* 0xfffffffc02d47949 */ /* 0x000fea000383ffff */
.L_x_22:
[----:B------:R-:W0:Y:S02]  /*00b0*/  LDC.64 R2, c[0x0][0x380] ;  /* 0x0000e000ff027b82 */ /* 0x000e240000000a00 */
[----:B0-----:R-:W2:Y:S02]  /*00c0*/  LDG.E R0, desc[UR4][R2.64+0xff000] ;  /* 0x0ff0000402007981 */ /* 0x001ea4000c1e1900 */
[----:B--2---:R-:W-:-:S05]  /*00d0*/  FMUL R5, R0, 0.75 ;  /* 0x3f40000000057820 */ /* 0x004fca0000400000 */
[----:B------:R-:W-:Y:S01]  /*00e0*/  STG.E desc[UR4][R2.64+0xff800], R5 ;  /* 0x0ff8000502007986 */ /* 0x000fe2000c101904 */
[----:B------:R-:W-:Y:S05]  /*00f0*/  EXIT ;  /* 0x000000000000794d */ /* 0x000fea0003800000 */
.L_x_21:
[----:B------:R-:W0:Y:S02]  /*0100*/  LDC.64 R2, c[0x0][0x380] ;  /* 0x0000e000ff027b82 */ /* 0x000e240000000a00 */
[----:B0-----:R-:W2:Y:S02]  /*0110*/  LDG.E R0, desc[UR4][R2.64+0x800] ;  /* 0x0008000402007981 */ /* 0x001ea4000c1e1900 */
[----:B--2---:R-:W-:-:S05]  /*0120*/  FMUL R5, R0, 0.75 ;  /* 0x3f40000000057820 */ /* 0x004fca0000400000 */
[----:B------:R-:W-:Y:S01]  /*0130*/  STG.E desc[UR4][R2.64], R5 ;  /* 0x0000000502007986 */ /* 0x000fe2000c101904 */
[----:B------:R-:W-:Y:S05]  /*0140*/  EXIT ;  /* 0x000000000000794d */ /* 0x000fea0003800000 */
.L_x_18:
[----:B------:R-:W-:-:S04]  /*0150*/  MOV R3, 0xfffffffe ;  /* 0xfffffffe00037802 */ /* 0x000fc80000000f00 */
[----:B------:R-:W-:-:S05]  /*0160*/  VIADDMNMX.U32 R0, R0, R3, 0x2, PT ;  /* 0x0000000200007446 */ /* 0x000fca0003800003 */
[----:B------:R-:W-:-:S04]  /*0170*/  IMAD.SHL.U32 R0, R0, 0x4, RZ ;  /* 0x0000000400007824 */ /* 0x000fc800078e00ff */
[----:B------:R-:W0:Y:S02]  /*0180*/  LDC R2, c[0x2][R0+0xc] ;  /* 0x0080030000027b82 */ /* 0x000e240000000800 */
[----:B0-----:R-:W-:-:S04]  /*0190*/  SHF.R.S32.HI R3, RZ, 0x1f, R2 ;  /* 0x0000001fff037819 */ /* 0x001fc80000011402 */
.L_x_24:
[----:B------:R-:W-:Y:S05]  /*01a0*/  BRX R2 -0x1b0                                                   (*"BRANCH_TARGETS .L_x_25,.L_x_26,.L_x_23"*) ;  /* 0xfffffffc02947949 */ /* 0x000fea000383ffff */
.L_x_26:
[----:B------:R-:W0:Y:S02]  /*01b0*/  LDC.64 R2, c[0x0][0x380] ;  /* 0x0000e000ff027b82 */ /* 0x000e240000000a00 */
[----:B0-----:R-:W2:Y:S02]  /*01c0*/  LDG.E R0, desc[UR4][R2.64+0xffff8] ;  /* 0x0ffff80402007981 */ /* 0x001ea4000c1e1900 */
[----:B--2---:R-:W-:-:S05]  /*01d0*/  FMUL R5, R0, 0.75 ;  /* 0x3f40000000057820 */ /* 0x004fca0000400000 */
[----:B------:R-:W-:Y:S01]  /*01e0*/  STG.E desc[UR4][R2.64+0xffffc], R5 ;  /* 0x0ffffc0502007986 */ /* 0x000fe2000c101904 */
[----:B------:R-:W-:Y:S05]  /*01f0*/  EXIT ;  /* 0x000000000000794d */ /* 0x000fea0003800000 */
.L_x_25:
[----:B------:R-:W0:Y:S02]  /*0200*/  LDC.64 R2, c[0x0][0x380] ;  /* 0x0000e000ff027b82 */ /* 0x000e240000000a00 */
[----:B0-----:R-:W2:Y:S02]  /*0210*/  LDG.E R0, desc[UR4][R2.64+0x7f8] ;  /* 0x0007f80402007981 */ /* 0x001ea4000c1e1900 */
[----:B--2---:R-:W-:-:S05]  /*0220*/  FMUL R5, R0, 0.75 ;  /* 0x3f40000000057820 */ /* 0x004fca0000400000 */
[----:B------:R0:W-:Y:S02]  /*0230*/  STG.E desc[UR4][R2.64+0x7fc], R5 ;  /* 0x0007fc0502007986 */ /* 0x0001e4000c101904 */
.L_x_23:
[----:B------:R-:W-:Y:S05]  /*0240*/  BSYNC.RECONVERGENT B0 ;  /* 0x0000000000007941 */ /* 0x000fea0003800200 */
.L_x_17:
[----:B------:R-:W-:Y:S05]  /*0250*/  EXIT ;  /* 0x000000000000794d */ /* 0x000fea0003800000 */
.L_x_19:
        /* <DEDUP_REMOVED lines=10> */
.L_x_32:


//--------------------- .nv.shared.reserved.0     --------------------------
	.section	.nv.shared.reserved.0,"aw",@nobits
	.weak		__nv_reservedSMEM_offset_0_alias
	.size		__nv_reservedSMEM_offset_0_alias, 0, 64
	.other		__nv_reservedSMEM_offset_0_alias,@"STO_CUDA_RESERVED_SHARED STV_DEFAULT"
__nv_reservedSMEM_offset_0_alias:
	.zero		0
	.zero		64


//--------------------- .nv.constant0._Z15updateInteriorsPfS_S_i --------------------------
	.section	.nv.constant0._Z15updateInteriorsPfS_S_i,"a",@progbits
	.sectionflags	@""
	.align	4
.nv.constant0._Z15updateInteriorsPfS_S_i:
	.zero		924


//--------------------- .nv.constant0._Z10fillMatrixPff --------------------------
	.section	.nv.constant0._Z10fillMatrixPff,"a",@progbits
	.sectionflags	@""
	.align	4
.nv.constant0._Z10fillMatrixPff:
	.zero		908


//--------------------- .nv.constant0._Z11updateSidesPfS_S_i --------------------------
	.section	.nv.constant0._Z11updateSidesPfS_S_i,"a",@progbits
	.sectionflags	@""
	.align	4
.nv.constant0._Z11updateSidesPfS_S_i:
	.zero		924


//--------------------- .nv.constant0._Z13updateCornersPf --------------------------
	.section	.nv.constant0._Z13updateCornersPf,"a",@progbits
	.sectionflags	@""
	.align	4
.nv.constant0._Z13updateCornersPf:
	.zero		904


//--------------------- SYMBOLS --------------------------

	.type		.nv.reservedSmem.offset0,@object
	.size		.nv.reservedSmem.offset0,0x4
